//
// Generated by NVIDIA NVVM Compiler
//
// Compiler Build ID: CL-36424714
// Cuda compilation tools, release 13.0, V13.0.88
// Based on NVVM 20.0.0
//

.version 9.0
.target sm_100
.address_size 64

	// .globl	_Z16normalize_kernelPKhPfiiiPKfS3_

.visible .entry _Z16normalize_kernelPKhPfiiiPKfS3_(
	.param .u64 .ptr .align 1 _Z16normalize_kernelPKhPfiiiPKfS3__param_0,
	.param .u64 .ptr .align 1 _Z16normalize_kernelPKhPfiiiPKfS3__param_1,
	.param .u32 _Z16normalize_kernelPKhPfiiiPKfS3__param_2,
	.param .u32 _Z16normalize_kernelPKhPfiiiPKfS3__param_3,
	.param .u32 _Z16normalize_kernelPKhPfiiiPKfS3__param_4,
	.param .u64 .ptr .align 1 _Z16normalize_kernelPKhPfiiiPKfS3__param_5,
	.param .u64 .ptr .align 1 _Z16normalize_kernelPKhPfiiiPKfS3__param_6
)
{
	.reg .pred 	%p<14>;
	.reg .b16 	%rs<16>;
	.reg .b32 	%r<47>;
	.reg .b32 	%f<91>;
	.reg .b64 	%rd<56>;

	ld.param.u64 	%rd11, [_Z16normalize_kernelPKhPfiiiPKfS3__param_0];
	ld.param.u64 	%rd12, [_Z16normalize_kernelPKhPfiiiPKfS3__param_1];
	ld.param.u32 	%r22, [_Z16normalize_kernelPKhPfiiiPKfS3__param_2];
	ld.param.u32 	%r25, [_Z16normalize_kernelPKhPfiiiPKfS3__param_3];
	ld.param.u32 	%r24, [_Z16normalize_kernelPKhPfiiiPKfS3__param_4];
	ld.param.u64 	%rd13, [_Z16normalize_kernelPKhPfiiiPKfS3__param_5];
	ld.param.u64 	%rd14, [_Z16normalize_kernelPKhPfiiiPKfS3__param_6];
	cvta.to.global.u64 	%rd1, %rd12;
	cvta.to.global.u64 	%rd2, %rd14;
	cvta.to.global.u64 	%rd3, %rd13;
	cvta.to.global.u64 	%rd4, %rd11;
	mov.u32 	%r26, %ctaid.x;
	mov.u32 	%r27, %ntid.x;
	mov.u32 	%r28, %tid.x;
	mad.lo.s32 	%r1, %r26, %r27, %r28;
	mov.u32 	%r29, %ctaid.y;
	mov.u32 	%r30, %ntid.y;
	mov.u32 	%r31, %tid.y;
	mad.lo.s32 	%r32, %r29, %r30, %r31;
	setp.ge.s32 	%p1, %r1, %r22;
	setp.ge.s32 	%p2, %r32, %r25;
	or.pred  	%p3, %p1, %p2;
	setp.lt.s32 	%p4, %r24, 1;
	or.pred  	%p5, %p3, %p4;
	@%p5 bra 	$L__BB0_12;
	mad.lo.s32 	%r3, %r22, %r32, %r1;
	mul.lo.s32 	%r4, %r3, %r24;
	mul.lo.s32 	%r5, %r25, %r22;
	and.b32  	%r6, %r24, 7;
	setp.lt.u32 	%p6, %r24, 8;
	mov.b32 	%r45, 0;
	@%p6 bra 	$L__BB0_4;
	and.b32  	%r45, %r24, 2147483640;
	neg.s32 	%r43, %r45;
	shl.b32 	%r9, %r5, 3;
	add.s64 	%rd55, %rd3, 16;
	add.s64 	%rd54, %rd2, 16;
	mul.wide.s32 	%rd19, %r5, 4;
	mov.u32 	%r41, %r4;
	mov.u32 	%r42, %r3;
$L__BB0_3:
	.pragma "nounroll";
	cvt.s64.s32 	%rd15, %r41;
	add.s64 	%rd16, %rd4, %rd15;
	ld.global.u8 	%rs1, [%rd16];
	cvt.rn.f32.u16 	%f1, %rs1;
	div.rn.f32 	%f2, %f1, 0f437F0000;
	ld.global.f32 	%f3, [%rd55+-16];
	sub.f32 	%f4, %f2, %f3;
	ld.global.f32 	%f5, [%rd54+-16];
	div.rn.f32 	%f6, %f4, %f5;
	mul.wide.s32 	%rd17, %r42, 4;
	add.s64 	%rd18, %rd1, %rd17;
	st.global.f32 	[%rd18], %f6;
	ld.global.u8 	%rs2, [%rd16+1];
	cvt.rn.f32.u16 	%f7, %rs2;
	div.rn.f32 	%f8, %f7, 0f437F0000;
	ld.global.f32 	%f9, [%rd55+-12];
	sub.f32 	%f10, %f8, %f9;
	ld.global.f32 	%f11, [%rd54+-12];
	div.rn.f32 	%f12, %f10, %f11;
	add.s64 	%rd20, %rd18, %rd19;
	st.global.f32 	[%rd20], %f12;
	ld.global.u8 	%rs3, [%rd16+2];
	cvt.rn.f32.u16 	%f13, %rs3;
	div.rn.f32 	%f14, %f13, 0f437F0000;
	ld.global.f32 	%f15, [%rd55+-8];
	sub.f32 	%f16, %f14, %f15;
	ld.global.f32 	%f17, [%rd54+-8];
	div.rn.f32 	%f18, %f16, %f17;
	add.s64 	%rd21, %rd20, %rd19;
	st.global.f32 	[%rd21], %f18;
	ld.global.u8 	%rs4, [%rd16+3];
	cvt.rn.f32.u16 	%f19, %rs4;
	div.rn.f32 	%f20, %f19, 0f437F0000;
	ld.global.f32 	%f21, [%rd55+-4];
	sub.f32 	%f22, %f20, %f21;
	ld.global.f32 	%f23, [%rd54+-4];
	div.rn.f32 	%f24, %f22, %f23;
	add.s64 	%rd22, %rd21, %rd19;
	st.global.f32 	[%rd22], %f24;
	ld.global.u8 	%rs5, [%rd16+4];
	cvt.rn.f32.u16 	%f25, %rs5;
	div.rn.f32 	%f26, %f25, 0f437F0000;
	ld.global.f32 	%f27, [%rd55];
	sub.f32 	%f28, %f26, %f27;
	ld.global.f32 	%f29, [%rd54];
	div.rn.f32 	%f30, %f28, %f29;
	add.s64 	%rd23, %rd22, %rd19;
	st.global.f32 	[%rd23], %f30;
	ld.global.u8 	%rs6, [%rd16+5];
	cvt.rn.f32.u16 	%f31, %rs6;
	div.rn.f32 	%f32, %f31, 0f437F0000;
	ld.global.f32 	%f33, [%rd55+4];
	sub.f32 	%f34, %f32, %f33;
	ld.global.f32 	%f35, [%rd54+4];
	div.rn.f32 	%f36, %f34, %f35;
	add.s64 	%rd24, %rd23, %rd19;
	st.global.f32 	[%rd24], %f36;
	ld.global.u8 	%rs7, [%rd16+6];
	cvt.rn.f32.u16 	%f37, %rs7;
	div.rn.f32 	%f38, %f37, 0f437F0000;
	ld.global.f32 	%f39, [%rd55+8];
	sub.f32 	%f40, %f38, %f39;
	ld.global.f32 	%f41, [%rd54+8];
	div.rn.f32 	%f42, %f40, %f41;
	add.s64 	%rd25, %rd24, %rd19;
	st.global.f32 	[%rd25], %f42;
	ld.global.u8 	%rs8, [%rd16+7];
	cvt.rn.f32.u16 	%f43, %rs8;
	div.rn.f32 	%f44, %f43, 0f437F0000;
	ld.global.f32 	%f45, [%rd55+12];
	sub.f32 	%f46, %f44, %f45;
	ld.global.f32 	%f47, [%rd54+12];
	div.rn.f32 	%f48, %f46, %f47;
	add.s64 	%rd26, %rd25, %rd19;
	st.global.f32 	[%rd26], %f48;
	add.s32 	%r43, %r43, 8;
	add.s32 	%r42, %r42, %r9;
	add.s32 	%r41, %r41, 8;
	add.s64 	%rd55, %rd55, 32;
	add.s64 	%rd54, %rd54, 32;
	setp.ne.s32 	%p7, %r43, 0;
	@%p7 bra 	$L__BB0_3;
$L__BB0_4:
	setp.eq.s32 	%p8, %r6, 0;
	@%p8 bra 	$L__BB0_12;
	and.b32  	%r17, %r24, 3;
	setp.lt.u32 	%p9, %r6, 4;
	@%p9 bra 	$L__BB0_7;
	add.s32 	%r34, %r45, %r4;
	mad.lo.s32 	%r35, %r5, %r45, %r3;
	cvt.s64.s32 	%rd27, %r34;
	add.s64 	%rd28, %rd4, %rd27;
	ld.global.u8 	%rs9, [%rd28];
	cvt.rn.f32.u16 	%f49, %rs9;
	div.rn.f32 	%f50, %f49, 0f437F0000;
	mul.wide.u32 	%rd29, %r45, 4;
	add.s64 	%rd30, %rd3, %rd29;
	ld.global.f32 	%f51, [%rd30];
	sub.f32 	%f52, %f50, %f51;
	add.s64 	%rd31, %rd2, %rd29;
	ld.global.f32 	%f53, [%rd31];
	div.rn.f32 	%f54, %f52, %f53;
	mul.wide.s32 	%rd32, %r35, 4;
	add.s64 	%rd33, %rd1, %rd32;
	st.global.f32 	[%rd33], %f54;
	ld.global.u8 	%rs10, [%rd28+1];
	cvt.rn.f32.u16 	%f55, %rs10;
	div.rn.f32 	%f56, %f55, 0f437F0000;
	ld.global.f32 	%f57, [%rd30+4];
	sub.f32 	%f58, %f56, %f57;
	ld.global.f32 	%f59, [%rd31+4];
	div.rn.f32 	%f60, %f58, %f59;
	mul.wide.s32 	%rd34, %r5, 4;
	add.s64 	%rd35, %rd33, %rd34;
	st.global.f32 	[%rd35], %f60;
	ld.global.u8 	%rs11, [%rd28+2];
	cvt.rn.f32.u16 	%f61, %rs11;
	div.rn.f32 	%f62, %f61, 0f437F0000;
	ld.global.f32 	%f63, [%rd30+8];
	sub.f32 	%f64, %f62, %f63;
	ld.global.f32 	%f65, [%rd31+8];
	div.rn.f32 	%f66, %f64, %f65;
	add.s64 	%rd36, %rd35, %rd34;
	st.global.f32 	[%rd36], %f66;
	ld.global.u8 	%rs12, [%rd28+3];
	cvt.rn.f32.u16 	%f67, %rs12;
	div.rn.f32 	%f68, %f67, 0f437F0000;
	ld.global.f32 	%f69, [%rd30+12];
	sub.f32 	%f70, %f68, %f69;
	ld.global.f32 	%f71, [%rd31+12];
	div.rn.f32 	%f72, %f70, %f71;
	add.s64 	%rd37, %rd36, %rd34;
	st.global.f32 	[%rd37], %f72;
	add.s32 	%r45, %r45, 4;
$L__BB0_7:
	setp.eq.s32 	%p10, %r17, 0;
	@%p10 bra 	$L__BB0_12;
	setp.eq.s32 	%p11, %r17, 1;
	@%p11 bra 	$L__BB0_10;
	add.s32 	%r36, %r45, %r4;
	mad.lo.s32 	%r37, %r5, %r45, %r3;
	cvt.s64.s32 	%rd38, %r36;
	add.s64 	%rd39, %rd4, %rd38;
	ld.global.u8 	%rs13, [%rd39];
	cvt.rn.f32.u16 	%f73, %rs13;
	div.rn.f32 	%f74, %f73, 0f437F0000;
	mul.wide.u32 	%rd40, %r45, 4;
	add.s64 	%rd41, %rd3, %rd40;
	ld.global.f32 	%f75, [%rd41];
	sub.f32 	%f76, %f74, %f75;
	add.s64 	%rd42, %rd2, %rd40;
	ld.global.f32 	%f77, [%rd42];
	div.rn.f32 	%f78, %f76, %f77;
	mul.wide.s32 	%rd43, %r37, 4;
	add.s64 	%rd44, %rd1, %rd43;
	st.global.f32 	[%rd44], %f78;
	ld.global.u8 	%rs14, [%rd39+1];
	cvt.rn.f32.u16 	%f79, %rs14;
	div.rn.f32 	%f80, %f79, 0f437F0000;
	ld.global.f32 	%f81, [%rd41+4];
	sub.f32 	%f82, %f80, %f81;
	ld.global.f32 	%f83, [%rd42+4];
	div.rn.f32 	%f84, %f82, %f83;
	mul.wide.s32 	%rd45, %r5, 4;
	add.s64 	%rd46, %rd44, %rd45;
	st.global.f32 	[%rd46], %f84;
	add.s32 	%r45, %r45, 2;
$L__BB0_10:
	and.b32  	%r38, %r24, 1;
	setp.eq.b32 	%p12, %r38, 1;
	not.pred 	%p13, %p12;
	@%p13 bra 	$L__BB0_12;
	add.s32 	%r39, %r45, %r4;
	mad.lo.s32 	%r40, %r5, %r45, %r3;
	cvt.s64.s32 	%rd47, %r39;
	add.s64 	%rd48, %rd4, %rd47;
	ld.global.u8 	%rs15, [%rd48];
	cvt.rn.f32.u16 	%f85, %rs15;
	div.rn.f32 	%f86, %f85, 0f437F0000;
	mul.wide.u32 	%rd49, %r45, 4;
	add.s64 	%rd50, %rd3, %rd49;
	ld.global.f32 	%f87, [%rd50];
	sub.f32 	%f88, %f86, %f87;
	add.s64 	%rd51, %rd2, %rd49;
	ld.global.f32 	%f89, [%rd51];
	div.rn.f32 	%f90, %f88, %f89;
	mul.wide.s32 	%rd52, %r40, 4;
	add.s64 	%rd53, %rd1, %rd52;
	st.global.f32 	[%rd53], %f90;
$L__BB0_12:
	ret;

}
	// .globl	_Z16grayscale_kernelPKhPhii
.visible .entry _Z16grayscale_kernelPKhPhii(
	.param .u64 .ptr .align 1 _Z16grayscale_kernelPKhPhii_param_0,
	.param .u64 .ptr .align 1 _Z16grayscale_kernelPKhPhii_param_1,
	.param .u32 _Z16grayscale_kernelPKhPhii_param_2,
	.param .u32 _Z16grayscale_kernelPKhPhii_param_3
)
{
	.reg .pred 	%p<4>;
	.reg .b16 	%rs<4>;
	.reg .b32 	%r<16>;
	.reg .b32 	%f<9>;
	.reg .b64 	%rd<9>;

	ld.param.u64 	%rd1, [_Z16grayscale_kernelPKhPhii_param_0];
	ld.param.u64 	%rd2, [_Z16grayscale_kernelPKhPhii_param_1];
	ld.param.u32 	%r3, [_Z16grayscale_kernelPKhPhii_param_2];
	ld.param.u32 	%r4, [_Z16grayscale_kernelPKhPhii_param_3];
	mov.u32 	%r6, %ctaid.x;
	mov.u32 	%r7, %ntid.x;
	mov.u32 	%r8, %tid.x;
	mad.lo.s32 	%r1, %r6, %r7, %r8;
	mov.u32 	%r9, %ctaid.y;
	mov.u32 	%r10, %ntid.y;
	mov.u32 	%r11, %tid.y;
	mad.lo.s32 	%r12, %r9, %r10, %r11;
	setp.ge.s32 	%p1, %r1, %r3;
	setp.ge.s32 	%p2, %r12, %r4;
	or.pred  	%p3, %p1, %p2;
	@%p3 bra 	$L__BB1_2;
	cvta.to.global.u64 	%rd3, %rd1;
	cvta.to.global.u64 	%rd4, %rd2;
	mad.lo.s32 	%r13, %r3, %r12, %r1;
	mul.lo.s32 	%r14, %r13, 3;
	cvt.s64.s32 	%rd5, %r14;
	add.s64 	%rd6, %rd3, %rd5;
	ld.global.u8 	%rs1, [%rd6];
	cvt.rn.f32.u16 	%f1, %rs1;
	ld.global.u8 	%rs2, [%rd6+1];
	cvt.rn.f32.u16 	%f2, %rs2;
	ld.global.u8 	%rs3, [%rd6+2];
	cvt.rn.f32.u16 	%f3, %rs3;
	mul.f32 	%f4, %f2, 0f3F1645A2;
	fma.rn.f32 	%f5, %f1, 0f3E991687, %f4;
	fma.rn.f32 	%f6, %f3, 0f3DE978D5, %f5;
	max.f32 	%f7, %f6, 0f00000000;
	min.f32 	%f8, %f7, 0f437F0000;
	cvt.rzi.u32.f32 	%r15, %f8;
	cvt.s64.s32 	%rd7, %r13;
	add.s64 	%rd8, %rd4, %rd7;
	st.global.u8 	[%rd8], %r15;
$L__BB1_2:
	ret;

}
	// .globl	_Z16threshold_kernelPKhPhiihh
.visible .entry _Z16threshold_kernelPKhPhiihh(
	.param .u64 .ptr .align 1 _Z16threshold_kernelPKhPhiihh_param_0,
	.param .u64 .ptr .align 1 _Z16threshold_kernelPKhPhiihh_param_1,
	.param .u32 _Z16threshold_kernelPKhPhiihh_param_2,
	.param .u32 _Z16threshold_kernelPKhPhiihh_param_3,
	.param .u8 _Z16threshold_kernelPKhPhiihh_param_4,
	.param .u8 _Z16threshold_kernelPKhPhiihh_param_5
)
{
	.reg .pred 	%p<5>;
	.reg .b16 	%rs<5>;
	.reg .b32 	%r<14>;
	.reg .b64 	%rd<8>;

	ld.param.u64 	%rd1, [_Z16threshold_kernelPKhPhiihh_param_0];
	ld.param.u64 	%rd2, [_Z16threshold_kernelPKhPhiihh_param_1];
	ld.param.u32 	%r3, [_Z16threshold_kernelPKhPhiihh_param_2];
	ld.param.u32 	%r4, [_Z16threshold_kernelPKhPhiihh_param_3];
	ld.param.u8 	%rs1, [_Z16threshold_kernelPKhPhiihh_param_4];
	ld.param.u8 	%rs2, [_Z16threshold_kernelPKhPhiihh_param_5];
	mov.u32 	%r6, %ctaid.x;
	mov.u32 	%r7, %ntid.x;
	mov.u32 	%r8, %tid.x;
	mad.lo.s32 	%r1, %r6, %r7, %r8;
	mov.u32 	%r9, %ctaid.y;
	mov.u32 	%r10, %ntid.y;
	mov.u32 	%r11, %tid.y;
	mad.lo.s32 	%r12, %r9, %r10, %r11;
	setp.ge.s32 	%p1, %r1, %r3;
	setp.ge.s32 	%p2, %r12, %r4;
	or.pred  	%p3, %p1, %p2;
	@%p3 bra 	$L__BB2_2;
	cvta.to.global.u64 	%rd3, %rd1;
	cvta.to.global.u64 	%rd4, %rd2;
	mad.lo.s32 	%r13, %r3, %r12, %r1;
	cvt.s64.s32 	%rd5, %r13;
	add.s64 	%rd6, %rd3, %rd5;
	ld.global.u8 	%rs3, [%rd6];
	setp.gt.u16 	%p4, %rs3, %rs1;
	selp.b16 	%rs4, %rs2, 0, %p4;
	add.s64 	%rd7, %rd4, %rd5;
	st.global.u8 	[%rd7], %rs4;
$L__BB2_2:
	ret;

}
	// .globl	_Z10nms_kernelPKfS0_Piif
.visible .entry _Z10nms_kernelPKfS0_Piif(
	.param .u64 .ptr .align 1 _Z10nms_kernelPKfS0_Piif_param_0,
	.param .u64 .ptr .align 1 _Z10nms_kernelPKfS0_Piif_param_1,
	.param .u64 .ptr .align 1 _Z10nms_kernelPKfS0_Piif_param_2,
	.param .u32 _Z10nms_kernelPKfS0_Piif_param_3,
	.param .f32 _Z10nms_kernelPKfS0_Piif_param_4
)
{
	.reg .pred 	%p<10>;
	.reg .b32 	%r<15>;
	.reg .b32 	%f<30>;
	.reg .b64 	%rd<19>;

	ld.param.u64 	%rd5, [_Z10nms_kernelPKfS0_Piif_param_0];
	ld.param.u64 	%rd6, [_Z10nms_kernelPKfS0_Piif_param_1];
	ld.param.u64 	%rd7, [_Z10nms_kernelPKfS0_Piif_param_2];
	ld.param.u32 	%r4, [_Z10nms_kernelPKfS0_Piif_param_3];
	ld.param.f32 	%f7, [_Z10nms_kernelPKfS0_Piif_param_4];
	cvta.to.global.u64 	%rd1, %rd6;
	cvta.to.global.u64 	%rd2, %rd5;
	cvta.to.global.u64 	%rd3, %rd7;
	mov.u32 	%r5, %ctaid.x;
	mov.u32 	%r6, %ntid.x;
	mov.u32 	%r7, %tid.x;
	mad.lo.s32 	%r1, %r5, %r6, %r7;
	setp.ge.s32 	%p1, %r1, %r4;
	@%p1 bra 	$L__BB3_10;
	mul.wide.s32 	%rd8, %r1, 4;
	add.s64 	%rd4, %rd3, %rd8;
	ld.global.u32 	%r8, [%rd4];
	setp.eq.s32 	%p2, %r8, 0;
	@%p2 bra 	$L__BB3_10;
	shl.b32 	%r9, %r1, 2;
	mul.wide.s32 	%rd9, %r9, 4;
	add.s64 	%rd10, %rd2, %rd9;
	ld.global.f32 	%f1, [%rd10];
	ld.global.f32 	%f2, [%rd10+4];
	ld.global.f32 	%f3, [%rd10+8];
	ld.global.f32 	%f4, [%rd10+12];
	setp.lt.s32 	%p3, %r4, 1;
	@%p3 bra 	$L__BB3_10;
	add.s64 	%rd12, %rd1, %rd8;
	ld.global.f32 	%f5, [%rd12];
	sub.f32 	%f8, %f3, %f1;
	sub.f32 	%f9, %f4, %f2;
	mul.f32 	%f6, %f8, %f9;
	mov.b32 	%r14, 0;
$L__BB3_4:
	setp.eq.s32 	%p4, %r1, %r14;
	@%p4 bra 	$L__BB3_9;
	mul.wide.u32 	%rd13, %r14, 4;
	add.s64 	%rd14, %rd3, %rd13;
	ld.global.u32 	%r11, [%rd14];
	setp.eq.s32 	%p5, %r11, 0;
	@%p5 bra 	$L__BB3_9;
	add.s64 	%rd16, %rd1, %rd13;
	ld.global.f32 	%f10, [%rd16];
	setp.leu.f32 	%p6, %f10, %f5;
	@%p6 bra 	$L__BB3_9;
	shl.b32 	%r12, %r14, 2;
	mul.wide.u32 	%rd17, %r12, 4;
	add.s64 	%rd18, %rd2, %rd17;
	ld.global.f32 	%f11, [%rd18];
	ld.global.f32 	%f12, [%rd18+4];
	ld.global.f32 	%f13, [%rd18+8];
	ld.global.f32 	%f14, [%rd18+12];
	max.f32 	%f15, %f1, %f11;
	max.f32 	%f16, %f2, %f12;
	min.f32 	%f17, %f3, %f13;
	min.f32 	%f18, %f4, %f14;
	sub.f32 	%f19, %f17, %f15;
	max.f32 	%f20, %f19, 0f00000000;
	sub.f32 	%f21, %f18, %f16;
	max.f32 	%f22, %f21, 0f00000000;
	mul.f32 	%f23, %f20, %f22;
	sub.f32 	%f24, %f13, %f11;
	sub.f32 	%f25, %f14, %f12;
	fma.rn.f32 	%f26, %f24, %f25, %f6;
	sub.f32 	%f27, %f26, %f23;
	setp.gt.f32 	%p7, %f27, 0f00000000;
	div.rn.f32 	%f28, %f23, %f27;
	selp.f32 	%f29, %f28, 0f00000000, %p7;
	setp.leu.f32 	%p8, %f29, %f7;
	@%p8 bra 	$L__BB3_9;
	mov.b32 	%r13, 0;
	st.global.u32 	[%rd4], %r13;
	bra.uni 	$L__BB3_10;
$L__BB3_9:
	add.s32 	%r14, %r14, 1;
	setp.ne.s32 	%p9, %r14, %r4;
	@%p9 bra 	$L__BB3_4;
$L__BB3_10:
	ret;

}
	// .globl	_Z15contrast_kernelPKhPhiiff
.visible .entry _Z15contrast_kernelPKhPhiiff(
	.param .u64 .ptr .align 1 _Z15contrast_kernelPKhPhiiff_param_0,
	.param .u64 .ptr .align 1 _Z15contrast_kernelPKhPhiiff_param_1,
	.param .u32 _Z15contrast_kernelPKhPhiiff_param_2,
	.param .u32 _Z15contrast_kernelPKhPhiiff_param_3,
	.param .f32 _Z15contrast_kernelPKhPhiiff_param_4,
	.param .f32 _Z15contrast_kernelPKhPhiiff_param_5
)
{
	.reg .pred 	%p<4>;
	.reg .b16 	%rs<2>;
	.reg .b32 	%r<15>;
	.reg .b32 	%f<9>;
	.reg .b64 	%rd<8>;

	ld.param.u64 	%rd1, [_Z15contrast_kernelPKhPhiiff_param_0];
	ld.param.u64 	%rd2, [_Z15contrast_kernelPKhPhiiff_param_1];
	ld.param.u32 	%r3, [_Z15contrast_kernelPKhPhiiff_param_2];
	ld.param.u32 	%r4, [_Z15contrast_kernelPKhPhiiff_param_3];
	ld.param.f32 	%f1, [_Z15contrast_kernelPKhPhiiff_param_4];
	ld.param.f32 	%f2, [_Z15contrast_kernelPKhPhiiff_param_5];
	mov.u32 	%r6, %ctaid.x;
	mov.u32 	%r7, %ntid.x;
	mov.u32 	%r8, %tid.x;
	mad.lo.s32 	%r1, %r6, %r7, %r8;
	mov.u32 	%r9, %ctaid.y;
	mov.u32 	%r10, %ntid.y;
	mov.u32 	%r11, %tid.y;
	mad.lo.s32 	%r12, %r9, %r10, %r11;
	setp.ge.s32 	%p1, %r1, %r3;
	setp.ge.s32 	%p2, %r12, %r4;
	or.pred  	%p3, %p1, %p2;
	@%p3 bra 	$L__BB4_2;
	cvta.to.global.u64 	%rd3, %rd1;
	cvta.to.global.u64 	%rd4, %rd2;
	mad.lo.s32 	%r13, %r3, %r12, %r1;
	cvt.s64.s32 	%rd5, %r13;
	add.s64 	%rd6, %rd3, %rd5;
	ld.global.u8 	%rs1, [%rd6];
	cvt.rn.f32.u16 	%f3, %rs1;
	add.f32 	%f4, %f3, 0fC3000000;
	fma.rn.f32 	%f5, %f1, %f4, 0f43000000;
	add.f32 	%f6, %f2, %f5;
	max.f32 	%f7, %f6, 0f00000000;
	min.f32 	%f8, %f7, 0f437F0000;
	cvt.rzi.u32.f32 	%r14, %f8;
	add.s64 	%rd7, %rd4, %rd5;
	st.global.u8 	[%rd7], %r14;
$L__BB4_2:
	ret;

}


// ===== COMPILED SASS (sm_100) =====

	.target	sm_100

	.elftype	@"ET_EXEC"


//--------------------- .note.nv.tkinfo           --------------------------
	.section	.note.nv.tkinfo,"",@"SHT_NOTE"
	.sectionflags	@"SHF_NOTE_NV_TKINFO"
	.tkinfo
        /*0018*/ 	.word	0x00000002
        /*0030*/ 	.string	""
        /*0030*/ 	.string	"ptxas"
        /*0030*/ 	.string	"Cuda compilation tools, release 13.0, V13.0.88"
        /*0030*/ 	.string	"Build cuda_13.0.r13.0/compiler.36424714_0"
        /*0030*/ 	.string	"-arch sm_100 -m 64 "



//--------------------- .note.nv.cuinfo           --------------------------
	.section	.note.nv.cuinfo,"",@"SHT_NOTE"
	.sectionflags	@"SHF_NOTE_NV_CUINFO"
        /*0018*/ 	.short	0x0002
        /*001a*/ 	.short	0x0064
        /*001c*/ 	.short	0x0082
	.zero		2


//--------------------- .nv.info                  --------------------------
	.section	.nv.info,"",@"SHT_CUDA_INFO"
	.align	4


	//----- nvinfo : EIATTR_REGCOUNT
	.align		4
        /*0000*/ 	.byte	0x04, 0x2f
        /*0002*/ 	.short	(.L_1 - .L_0)
	.align		4
.L_0:
        /*0004*/ 	.word	index@(_Z16normalize_kernelPKhPfiiiPKfS3_)
        /*0008*/ 	.word	0x0000001f


	//----- nvinfo : EIATTR_FRAME_SIZE
	.align		4
.L_1:
        /*000c*/ 	.byte	0x04, 0x11
        /*000e*/ 	.short	(.L_3 - .L_2)
	.align		4
.L_2:
        /*0010*/ 	.word	index@($__internal_1_$__cuda_sm3x_div_rn_noftz_f32_slowpath)
        /*0014*/ 	.word	0x00000000


	//----- nvinfo : EIATTR_FRAME_SIZE
	.align		4
.L_3:
        /*0018*/ 	.byte	0x04, 0x11
        /*001a*/ 	.short	(.L_5 - .L_4)
	.align		4
.L_4:
        /*001c*/ 	.word	index@(_Z16normalize_kernelPKhPfiiiPKfS3_)
        /*0020*/ 	.word	0x00000000


	//----- nvinfo : EIATTR_REGCOUNT
	.align		4
.L_5:
        /*0024*/ 	.byte	0x04, 0x2f
        /*0026*/ 	.short	(.L_7 - .L_6)
	.align		4
.L_6:
        /*0028*/ 	.word	index@(_Z16grayscale_kernelPKhPhii)
        /*002c*/ 	.word	0x0000000a


	//----- nvinfo : EIATTR_FRAME_SIZE
	.align		4
.L_7:
        /*0030*/ 	.byte	0x04, 0x11
        /*0032*/ 	.short	(.L_9 - .L_8)
	.align		4
.L_8:
        /*0034*/ 	.word	index@(_Z16grayscale_kernelPKhPhii)
        /*0038*/ 	.word	0x00000000


	//----- nvinfo : EIATTR_REGCOUNT
	.align		4
.L_9:
        /*003c*/ 	.byte	0x04, 0x2f
        /*003e*/ 	.short	(.L_11 - .L_10)
	.align		4
.L_10:
        /*0040*/ 	.word	index@(_Z16threshold_kernelPKhPhiihh)
        /*0044*/ 	.word	0x0000000a


	//----- nvinfo : EIATTR_FRAME_SIZE
	.align		4
.L_11:
        /*0048*/ 	.byte	0x04, 0x11
        /*004a*/ 	.short	(.L_13 - .L_12)
	.align		4
.L_12:
        /*004c*/ 	.word	index@(_Z16threshold_kernelPKhPhiihh)
        /*0050*/ 	.word	0x00000000


	//----- nvinfo : EIATTR_REGCOUNT
	.align		4
.L_13:
        /*0054*/ 	.byte	0x04, 0x2f
        /*0056*/ 	.short	(.L_15 - .L_14)
	.align		4
.L_14:
        /*0058*/ 	.word	index@(_Z10nms_kernelPKfS0_Piif)
        /*005c*/ 	.word	0x0000001e


	//----- nvinfo : EIATTR_FRAME_SIZE
	.align		4
.L_15:
        /*0060*/ 	.byte	0x04, 0x11
        /*0062*/ 	.short	(.L_17 - .L_16)
	.align		4
.L_16:
        /*0064*/ 	.word	index@($__internal_0_$__cuda_sm3x_div_rn_noftz_f32_slowpath)
        /*0068*/ 	.word	0x00000000


	//----- nvinfo : EIATTR_FRAME_SIZE
	.align		4
.L_17:
        /*006c*/ 	.byte	0x04, 0x11
        /*006e*/ 	.short	(.L_19 - .L_18)
	.align		4
.L_18:
        /*0070*/ 	.word	index@(_Z10nms_kernelPKfS0_Piif)
        /*0074*/ 	.word	0x00000000


	//----- nvinfo : EIATTR_REGCOUNT
	.align		4
.L_19:
        /*0078*/ 	.byte	0x04, 0x2f
        /*007a*/ 	.short	(.L_21 - .L_20)
	.align		4
.L_20:
        /*007c*/ 	.word	index@(_Z15contrast_kernelPKhPhiiff)
        /*0080*/ 	.word	0x0000000b


	//----- nvinfo : EIATTR_FRAME_SIZE
	.align		4
.L_21:
        /*0084*/ 	.byte	0x04, 0x11
        /*0086*/ 	.short	(.L_23 - .L_22)
	.align		4
.L_22:
        /*0088*/ 	.word	index@(_Z15contrast_kernelPKhPhiiff)
        /*008c*/ 	.word	0x00000000


	//----- nvinfo : EIATTR_MIN_STACK_SIZE
	.align		4
.L_23:
        /*0090*/ 	.byte	0x04, 0x12
        /*0092*/ 	.short	(.L_25 - .L_24)
	.align		4
.L_24:
        /*0094*/ 	.word	index@(_Z15contrast_kernelPKhPhiiff)
        /*0098*/ 	.word	0x00000000


	//----- nvinfo : EIATTR_MIN_STACK_SIZE
	.align		4
.L_25:
        /*009c*/ 	.byte	0x04, 0x12
        /*009e*/ 	.short	(.L_27 - .L_26)
	.align		4
.L_26:
        /*00a0*/ 	.word	index@(_Z10nms_kernelPKfS0_Piif)
        /*00a4*/ 	.word	0x00000000


	//----- nvinfo : EIATTR_MIN_STACK_SIZE
	.align		4
.L_27:
        /*00a8*/ 	.byte	0x04, 0x12
        /*00aa*/ 	.short	(.L_29 - .L_28)
	.align		4
.L_28:
        /*00ac*/ 	.word	index@(_Z16threshold_kernelPKhPhiihh)
        /*00b0*/ 	.word	0x00000000


	//----- nvinfo : EIATTR_MIN_STACK_SIZE
	.align		4
.L_29:
        /*00b4*/ 	.byte	0x04, 0x12
        /*00b6*/ 	.short	(.L_31 - .L_30)
	.align		4
.L_30:
        /*00b8*/ 	.word	index@(_Z16grayscale_kernelPKhPhii)
        /*00bc*/ 	.word	0x00000000


	//----- nvinfo : EIATTR_MIN_STACK_SIZE
	.align		4
.L_31:
        /*00c0*/ 	.byte	0x04, 0x12
        /*00c2*/ 	.short	(.L_33 - .L_32)
	.align		4
.L_32:
        /*00c4*/ 	.word	index@(_Z16normalize_kernelPKhPfiiiPKfS3_)
        /*00c8*/ 	.word	0x00000000
.L_33:


//--------------------- .nv.compat                --------------------------
	.section	.nv.compat,"",@"SHT_CUDA_COMPAT_INFO"
	.align	4
        /*0000*/ 	.byte	0x02, 0x09, 0x00, 0x00, 0x02, 0x02, 0x01, 0x00, 0x02, 0x05, 0x05, 0x00, 0x03, 0x07, 0x01, 0x01
        /*0010*/ 	.byte	0x02, 0x03, 0x00, 0x00, 0x02, 0x06, 0x01, 0x00, 0x04, 0x0b, 0x08, 0x00, 0x01, 0x00, 0x00, 0x00
        /*0020*/ 	.byte	0x00, 0x00, 0x00, 0x00


//--------------------- .nv.info._Z15contrast_kernelPKhPhiiff --------------------------
	.section	.nv.info._Z15contrast_kernelPKhPhiiff,"",@"SHT_CUDA_INFO"
	.sectionflags	@""
	.align	4


	//----- nvinfo : EIATTR_CUDA_API_VERSION
	.align		4
        /*0000*/ 	.byte	0x04, 0x37
        /*0002*/ 	.short	(.L_35 - .L_34)
.L_34:
        /*0004*/ 	.word	0x00000082


	//----- nvinfo : EIATTR_KPARAM_INFO
	.align		4
.L_35:
        /*0008*/ 	.byte	0x04, 0x17
        /*000a*/ 	.short	(.L_37 - .L_36)
.L_36:
        /*000c*/ 	.word	0x00000000
        /*0010*/ 	.short	0x0005
        /*0012*/ 	.short	0x001c
        /*0014*/ 	.byte	0x00, 0xf0, 0x11, 0x00


	//----- nvinfo : EIATTR_KPARAM_INFO
	.align		4
.L_37:
        /*0018*/ 	.byte	0x04, 0x17
        /*001a*/ 	.short	(.L_39 - .L_38)
.L_38:
        /*001c*/ 	.word	0x00000000
        /*0020*/ 	.short	0x0004
        /*0022*/ 	.short	0x0018
        /*0024*/ 	.byte	0x00, 0xf0, 0x11, 0x00


	//----- nvinfo : EIATTR_KPARAM_INFO
	.align		4
.L_39:
        /*0028*/ 	.byte	0x04, 0x17
        /*002a*/ 	.short	(.L_41 - .L_40)
.L_40:
        /*002c*/ 	.word	0x00000000
        /*0030*/ 	.short	0x0003
        /*0032*/ 	.short	0x0014
        /*0034*/ 	.byte	0x00, 0xf0, 0x11, 0x00


	//----- nvinfo : EIATTR_KPARAM_INFO
	.align		4
.L_41:
        /*0038*/ 	.byte	0x04, 0x17
        /*003a*/ 	.short	(.L_43 - .L_42)
.L_42:
        /*003c*/ 	.word	0x00000000
        /*0040*/ 	.short	0x0002
        /*0042*/ 	.short	0x0010
        /*0044*/ 	.byte	0x00, 0xf0, 0x11, 0x00


	//----- nvinfo : EIATTR_KPARAM_INFO
	.align		4
.L_43:
        /*0048*/ 	.byte	0x04, 0x17
        /*004a*/ 	.short	(.L_45 - .L_44)
.L_44:
        /*004c*/ 	.word	0x00000000
        /*0050*/ 	.short	0x0001
        /*0052*/ 	.short	0x0008
        /*0054*/ 	.byte	0x00, 0xf5, 0x21, 0x00


	//----- nvinfo : EIATTR_KPARAM_INFO
	.align		4
.L_45:
        /*0058*/ 	.byte	0x04, 0x17
        /*005a*/ 	.short	(.L_47 - .L_46)
.L_46:
        /*005c*/ 	.word	0x00000000
        /*0060*/ 	.short	0x0000
        /*0062*/ 	.short	0x0000
        /*0064*/ 	.byte	0x00, 0xf5, 0x21, 0x00


	//----- nvinfo : EIATTR_SPARSE_MMA_MASK
	.align		4
.L_47:
        /*0068*/ 	.byte	0x03, 0x50
        /*006a*/ 	.short	0x0000


	//----- nvinfo : EIATTR_MAXREG_COUNT
	.align		4
        /*006c*/ 	.byte	0x03, 0x1b
        /*006e*/ 	.short	0x00ff


	//----- nvinfo : EIATTR_MERCURY_ISA_VERSION
	.align		4
        /*0070*/ 	.byte	0x03, 0x5f
        /*0072*/ 	.short	0x0101


	//----- nvinfo : EIATTR_VRC_CTA_INIT_COUNT
	.align		4
        /*0074*/ 	.byte	0x02, 0x4a
	.zero		1
	.zero		1


	//----- nvinfo : EIATTR_EXIT_INSTR_OFFSETS
	.align		4
        /*0078*/ 	.byte	0x04, 0x1c
        /*007a*/ 	.short	(.L_49 - .L_48)


	//   ....[0]....
.L_48:
        /*007c*/ 	.word	0x000000c0


	//   ....[1]....
        /*0080*/ 	.word	0x000001f0


	//----- nvinfo : EIATTR_CBANK_PARAM_SIZE
	.align		4
.L_49:
        /*0084*/ 	.byte	0x03, 0x19
        /*0086*/ 	.short	0x0020


	//----- nvinfo : EIATTR_PARAM_CBANK
	.align		4
        /*0088*/ 	.byte	0x04, 0x0a
        /*008a*/ 	.short	(.L_51 - .L_50)
	.align		4
.L_50:
        /*008c*/ 	.word	index@(.nv.constant0._Z15contrast_kernelPKhPhiiff)
        /*0090*/ 	.short	0x0380
        /*0092*/ 	.short	0x0020


	//----- nvinfo : EIATTR_SW_WAR
	.align		4
.L_51:
        /*0094*/ 	.byte	0x04, 0x36
        /*0096*/ 	.short	(.L_53 - .L_52)
.L_52:
        /*0098*/ 	.word	0x00000008
.L_53:


//--------------------- .nv.info._Z10nms_kernelPKfS0_Piif --------------------------
	.section	.nv.info._Z10nms_kernelPKfS0_Piif,"",@"SHT_CUDA_INFO"
	.sectionflags	@""
	.align	4


	//----- nvinfo : EIATTR_CUDA_API_VERSION
	.align		4
        /*0000*/ 	.byte	0x04, 0x37
        /*0002*/ 	.short	(.L_55 - .L_54)
.L_54:
        /*0004*/ 	.word	0x00000082


	//----- nvinfo : EIATTR_KPARAM_INFO
	.align		4
.L_55:
        /*0008*/ 	.byte	0x04, 0x17
        /*000a*/ 	.short	(.L_57 - .L_56)
.L_56:
        /*000c*/ 	.word	0x00000000
        /*0010*/ 	.short	0x0004
        /*0012*/ 	.short	0x001c
        /*0014*/ 	.byte	0x00, 0xf0, 0x11, 0x00


	//----- nvinfo : EIATTR_KPARAM_INFO
	.align		4
.L_57:
        /*0018*/ 	.byte	0x04, 0x17
        /*001a*/ 	.short	(.L_59 - .L_58)
.L_58:
        /*001c*/ 	.word	0x00000000
        /*0020*/ 	.short	0x0003
        /*0022*/ 	.short	0x0018
        /*0024*/ 	.byte	0x00, 0xf0, 0x11, 0x00


	//----- nvinfo : EIATTR_KPARAM_INFO
	.align		4
.L_59:
        /*0028*/ 	.byte	0x04, 0x17
        /*002a*/ 	.short	(.L_61 - .L_60)
.L_60:
        /*002c*/ 	.word	0x00000000
        /*0030*/ 	.short	0x0002
        /*0032*/ 	.short	0x0010
        /*0034*/ 	.byte	0x00, 0xf5, 0x21, 0x00


	//----- nvinfo : EIATTR_KPARAM_INFO
	.align		4
.L_61:
        /*0038*/ 	.byte	0x04, 0x17
        /*003a*/ 	.short	(.L_63 - .L_62)
.L_62:
        /*003c*/ 	.word	0x00000000
        /*0040*/ 	.short	0x0001
        /*0042*/ 	.short	0x0008
        /*0044*/ 	.byte	0x00, 0xf5, 0x21, 0x00


	//----- nvinfo : EIATTR_KPARAM_INFO
	.align		4
.L_63:
        /*0048*/ 	.byte	0x04, 0x17
        /*004a*/ 	.short	(.L_65 - .L_64)
.L_64:
        /*004c*/ 	.word	0x00000000
        /*0050*/ 	.short	0x0000
        /*0052*/ 	.short	0x0000
        /*0054*/ 	.byte	0x00, 0xf5, 0x21, 0x00


	//----- nvinfo : EIATTR_SPARSE_MMA_MASK
	.align		4
.L_65:
        /*0058*/ 	.byte	0x03, 0x50
        /*005a*/ 	.short	0x0000


	//----- nvinfo : EIATTR_MAXREG_COUNT
	.align		4
        /*005c*/ 	.byte	0x03, 0x1b
        /*005e*/ 	.short	0x00ff


	//----- nvinfo : EIATTR_MERCURY_ISA_VERSION
	.align		4
        /*0060*/ 	.byte	0x03, 0x5f
        /*0062*/ 	.short	0x0101


	//----- nvinfo : EIATTR_VRC_CTA_INIT_COUNT
	.align		4
        /*0064*/ 	.byte	0x02, 0x4a
	.zero		1
	.zero		1


	//----- nvinfo : EIATTR_EXIT_INSTR_OFFSETS
	.align		4
        /*0068*/ 	.byte	0x04, 0x1c
        /*006a*/ 	.short	(.L_67 - .L_66)


	//   ....[0]....
.L_66:
        /*006c*/ 	.word	0x00000070


	//   ....[1]....
        /*0070*/ 	.word	0x000000d0


	//   ....[2]....
        /*0074*/ 	.word	0x00000100


	//   ....[3]....
        /*0078*/ 	.word	0x00000560


	//   ....[4]....
        /*007c*/ 	.word	0x00000580


	//----- nvinfo : EIATTR_CRS_STACK_SIZE
	.align		4
.L_67:
        /*0080*/ 	.byte	0x04, 0x1e
        /*0082*/ 	.short	(.L_69 - .L_68)
.L_68:
        /*0084*/ 	.word	0x00000000


	//----- nvinfo : EIATTR_CBANK_PARAM_SIZE
	.align		4
.L_69:
        /*0088*/ 	.byte	0x03, 0x19
        /*008a*/ 	.short	0x0020


	//----- nvinfo : EIATTR_PARAM_CBANK
	.align		4
        /*008c*/ 	.byte	0x04, 0x0a
        /*008e*/ 	.short	(.L_71 - .L_70)
	.align		4
.L_70:
        /*0090*/ 	.word	index@(.nv.constant0._Z10nms_kernelPKfS0_Piif)
        /*0094*/ 	.short	0x0380
        /*0096*/ 	.short	0x0020


	//----- nvinfo : EIATTR_SW_WAR
	.align		4
.L_71:
        /*0098*/ 	.byte	0x04, 0x36
        /*009a*/ 	.short	(.L_73 - .L_72)
.L_72:
        /*009c*/ 	.word	0x00000008
.L_73:


//--------------------- .nv.info._Z16threshold_kernelPKhPhiihh --------------------------
	.section	.nv.info._Z16threshold_kernelPKhPhiihh,"",@"SHT_CUDA_INFO"
	.sectionflags	@""
	.align	4


	//----- nvinfo : EIATTR_CUDA_API_VERSION
	.align		4
        /*0000*/ 	.byte	0x04, 0x37
        /*0002*/ 	.short	(.L_75 - .L_74)
.L_74:
        /*0004*/ 	.word	0x00000082


	//----- nvinfo : EIATTR_KPARAM_INFO
	.align		4
.L_75:
        /*0008*/ 	.byte	0x04, 0x17
        /*000a*/ 	.short	(.L_77 - .L_76)
.L_76:
        /*000c*/ 	.word	0x00000000
        /*0010*/ 	.short	0x0005
        /*0012*/ 	.short	0x0019
        /*0014*/ 	.byte	0x00, 0xf0, 0x05, 0x00


	//----- nvinfo : EIATTR_KPARAM_INFO
	.align		4
.L_77:
        /*0018*/ 	.byte	0x04, 0x17
        /*001a*/ 	.short	(.L_79 - .L_78)
.L_78:
        /*001c*/ 	.word	0x00000000
        /*0020*/ 	.short	0x0004
        /*0022*/ 	.short	0x0018
        /*0024*/ 	.byte	0x00, 0xf0, 0x05, 0x00


	//----- nvinfo : EIATTR_KPARAM_INFO
	.align		4
.L_79:
        /*0028*/ 	.byte	0x04, 0x17
        /*002a*/ 	.short	(.L_81 - .L_80)
.L_80:
        /*002c*/ 	.word	0x00000000
        /*0030*/ 	.short	0x0003
        /*0032*/ 	.short	0x0014
        /*0034*/ 	.byte	0x00, 0xf0, 0x11, 0x00


	//----- nvinfo : EIATTR_KPARAM_INFO
	.align		4
.L_81:
        /*0038*/ 	.byte	0x04, 0x17
        /*003a*/ 	.short	(.L_83 - .L_82)
.L_82:
        /*003c*/ 	.word	0x00000000
        /*0040*/ 	.short	0x0002
        /*0042*/ 	.short	0x0010
        /*0044*/ 	.byte	0x00, 0xf0, 0x11, 0x00


	//----- nvinfo : EIATTR_KPARAM_INFO
	.align		4
.L_83:
        /*0048*/ 	.byte	0x04, 0x17
        /*004a*/ 	.short	(.L_85 - .L_84)
.L_84:
        /*004c*/ 	.word	0x00000000
        /*0050*/ 	.short	0x0001
        /*0052*/ 	.short	0x0008
        /*0054*/ 	.byte	0x00, 0xf5, 0x21, 0x00


	//----- nvinfo : EIATTR_KPARAM_INFO
	.align		4
.L_85:
        /*0058*/ 	.byte	0x04, 0x17
        /*005a*/ 	.short	(.L_87 - .L_86)
.L_86:
        /*005c*/ 	.word	0x00000000
        /*0060*/ 	.short	0x0000
        /*0062*/ 	.short	0x0000
        /*0064*/ 	.byte	0x00, 0xf5, 0x21, 0x00


	//----- nvinfo : EIATTR_SPARSE_MMA_MASK
	.align		4
.L_87:
        /*0068*/ 	.byte	0x03, 0x50
        /*006a*/ 	.short	0x0000


	//----- nvinfo : EIATTR_MAXREG_COUNT
	.align		4
        /*006c*/ 	.byte	0x03, 0x1b
        /*006e*/ 	.short	0x00ff


	//----- nvinfo : EIATTR_MERCURY_ISA_VERSION
	.align		4
        /*0070*/ 	.byte	0x03, 0x5f
        /*0072*/ 	.short	0x0101


	//----- nvinfo : EIATTR_VRC_CTA_INIT_COUNT
	.align		4
        /*0074*/ 	.byte	0x02, 0x4a
	.zero		1
	.zero		1


	//----- nvinfo : EIATTR_EXIT_INSTR_OFFSETS
	.align		4
        /*0078*/ 	.byte	0x04, 0x1c
        /*007a*/ 	.short	(.L_89 - .L_88)


	//   ....[0]....
.L_88:
        /*007c*/ 	.word	0x000000c0


	//   ....[1]....
        /*0080*/ 	.word	0x000001b0


	//----- nvinfo : EIATTR_CBANK_PARAM_SIZE
	.align		4
.L_89:
        /*0084*/ 	.byte	0x03, 0x19
        /*0086*/ 	.short	0x001a


	//----- nvinfo : EIATTR_PARAM_CBANK
	.align		4
        /*0088*/ 	.byte	0x04, 0x0a
        /*008a*/ 	.short	(.L_91 - .L_90)
	.align		4
.L_90:
        /*008c*/ 	.word	index@(.nv.constant0._Z16threshold_kernelPKhPhiihh)
        /*0090*/ 	.short	0x0380
        /*0092*/ 	.short	0x001a


	//----- nvinfo : EIATTR_SW_WAR
	.align		4
.L_91:
        /*0094*/ 	.byte	0x04, 0x36
        /*0096*/ 	.short	(.L_93 - .L_92)
.L_92:
        /*0098*/ 	.word	0x00000008
.L_93:


//--------------------- .nv.info._Z16grayscale_kernelPKhPhii --------------------------
	.section	.nv.info._Z16grayscale_kernelPKhPhii,"",@"SHT_CUDA_INFO"
	.sectionflags	@""
	.align	4


	//----- nvinfo : EIATTR_CUDA_API_VERSION
	.align		4
        /*0000*/ 	.byte	0x04, 0x37
        /*0002*/ 	.short	(.L_95 - .L_94)
.L_94:
        /*0004*/ 	.word	0x00000082


	//----- nvinfo : EIATTR_KPARAM_INFO
	.align		4
.L_95:
        /*0008*/ 	.byte	0x04, 0x17
        /*000a*/ 	.short	(.L_97 - .L_96)
.L_96:
        /*000c*/ 	.word	0x00000000
        /*0010*/ 	.short	0x0003
        /*0012*/ 	.short	0x0014
        /*0014*/ 	.byte	0x00, 0xf0, 0x11, 0x00


	//----- nvinfo : EIATTR_KPARAM_INFO
	.align		4
.L_97:
        /*0018*/ 	.byte	0x04, 0x17
        /*001a*/ 	.short	(.L_99 - .L_98)
.L_98:
        /*001c*/ 	.word	0x00000000
        /*0020*/ 	.short	0x0002
        /*0022*/ 	.short	0x0010
        /*0024*/ 	.byte	0x00, 0xf0, 0x11, 0x00


	//----- nvinfo : EIATTR_KPARAM_INFO
	.align		4
.L_99:
        /*0028*/ 	.byte	0x04, 0x17
        /*002a*/ 	.short	(.L_101 - .L_100)
.L_100:
        /*002c*/ 	.word	0x00000000
        /*0030*/ 	.short	0x0001
        /*0032*/ 	.short	0x0008
        /*0034*/ 	.byte	0x00, 0xf5, 0x21, 0x00


	//----- nvinfo : EIATTR_KPARAM_INFO
	.align		4
.L_101:
        /*0038*/ 	.byte	0x04, 0x17
        /*003a*/ 	.short	(.L_103 - .L_102)
.L_102:
        /*003c*/ 	.word	0x00000000
        /*0040*/ 	.short	0x0000
        /*0042*/ 	.short	0x0000
        /*0044*/ 	.byte	0x00, 0xf5, 0x21, 0x00


	//----- nvinfo : EIATTR_SPARSE_MMA_MASK
	.align		4
.L_103:
        /*0048*/ 	.byte	0x03, 0x50
        /*004a*/ 	.short	0x0000


	//----- nvinfo : EIATTR_MAXREG_COUNT
	.align		4
        /*004c*/ 	.byte	0x03, 0x1b
        /*004e*/ 	.short	0x00ff


	//----- nvinfo : EIATTR_MERCURY_ISA_VERSION
	.align		4
        /*0050*/ 	.byte	0x03, 0x5f
        /*0052*/ 	.short	0x0101


	//----- nvinfo : EIATTR_VRC_CTA_INIT_COUNT
	.align		4
        /*0054*/ 	.byte	0x02, 0x4a
	.zero		1
	.zero		1


	//----- nvinfo : EIATTR_EXIT_INSTR_OFFSETS
	.align		4
        /*0058*/ 	.byte	0x04, 0x1c
        /*005a*/ 	.short	(.L_105 - .L_104)


	//   ....[0]....
.L_104:
        /*005c*/ 	.word	0x000000c0


	//   ....[1]....
        /*0060*/ 	.word	0x00000220


	//----- nvinfo : EIATTR_CBANK_PARAM_SIZE
	.align		4
.L_105:
        /*0064*/ 	.byte	0x03, 0x19
        /*0066*/ 	.short	0x0018


	//----- nvinfo : EIATTR_PARAM_CBANK
	.align		4
        /*0068*/ 	.byte	0x04, 0x0a
        /*006a*/ 	.short	(.L_107 - .L_106)
	.align		4
.L_106:
        /*006c*/ 	.word	index@(.nv.constant0._Z16grayscale_kernelPKhPhii)
        /*0070*/ 	.short	0x0380
        /*0072*/ 	.short	0x0018


	//----- nvinfo : EIATTR_SW_WAR
	.align		4
.L_107:
        /*0074*/ 	.byte	0x04, 0x36
        /*0076*/ 	.short	(.L_109 - .L_108)
.L_108:
        /*0078*/ 	.word	0x00000008
.L_109:


//--------------------- .nv.info._Z16normalize_kernelPKhPfiiiPKfS3_ --------------------------
	.section	.nv.info._Z16normalize_kernelPKhPfiiiPKfS3_,"",@"SHT_CUDA_INFO"
	.sectionflags	@""
	.align	4


	//----- nvinfo : EIATTR_CUDA_API_VERSION
	.align		4
        /*0000*/ 	.byte	0x04, 0x37
        /*0002*/ 	.short	(.L_111 - .L_110)
.L_110:
        /*0004*/ 	.word	0x00000082


	//----- nvinfo : EIATTR_KPARAM_INFO
	.align		4
.L_111:
        /*0008*/ 	.byte	0x04, 0x17
        /*000a*/ 	.short	(.L_113 - .L_112)
.L_112:
        /*000c*/ 	.word	0x00000000
        /*0010*/ 	.short	0x0006
        /*0012*/ 	.short	0x0028
        /*0014*/ 	.byte	0x00, 0xf5, 0x21, 0x00


	//----- nvinfo : EIATTR_KPARAM_INFO
	.align		4
.L_113:
        /*0018*/ 	.byte	0x04, 0x17
        /*001a*/ 	.short	(.L_115 - .L_114)
.L_114:
        /*001c*/ 	.word	0x00000000
        /*0020*/ 	.short	0x0005
        /*0022*/ 	.short	0x0020
        /*0024*/ 	.byte	0x00, 0xf5, 0x21, 0x00


	//----- nvinfo : EIATTR_KPARAM_INFO
	.align		4
.L_115:
        /*0028*/ 	.byte	0x04, 0x17
        /*002a*/ 	.short	(.L_117 - .L_116)
.L_116:
        /*002c*/ 	.word	0x00000000
        /*0030*/ 	.short	0x0004
        /*0032*/ 	.short	0x0018
        /*0034*/ 	.byte	0x00, 0xf0, 0x11, 0x00


	//----- nvinfo : EIATTR_KPARAM_INFO
	.align		4
.L_117:
        /*0038*/ 	.byte	0x04, 0x17
        /*003a*/ 	.short	(.L_119 - .L_118)
.L_118:
        /*003c*/ 	.word	0x00000000
        /*0040*/ 	.short	0x0003
        /*0042*/ 	.short	0x0014
        /*0044*/ 	.byte	0x00, 0xf0, 0x11, 0x00


	//----- nvinfo : EIATTR_KPARAM_INFO
	.align		4
.L_119:
        /*0048*/ 	.byte	0x04, 0x17
        /*004a*/ 	.short	(.L_121 - .L_120)
.L_120:
        /*004c*/ 	.word	0x00000000
        /*0050*/ 	.short	0x0002
        /*0052*/ 	.short	0x0010
        /*0054*/ 	.byte	0x00, 0xf0, 0x11, 0x00


	//----- nvinfo : EIATTR_KPARAM_INFO
	.align		4
.L_121:
        /*0058*/ 	.byte	0x04, 0x17
        /*005a*/ 	.short	(.L_123 - .L_122)
.L_122:
        /*005c*/ 	.word	0x00000000
        /*0060*/ 	.short	0x0001
        /*0062*/ 	.short	0x0008
        /*0064*/ 	.byte	0x00, 0xf5, 0x21, 0x00


	//----- nvinfo : EIATTR_KPARAM_INFO
	.align		4
.L_123:
        /*0068*/ 	.byte	0x04, 0x17
        /*006a*/ 	.short	(.L_125 - .L_124)
.L_124:
        /*006c*/ 	.word	0x00000000
        /*0070*/ 	.short	0x0000
        /*0072*/ 	.short	0x0000
        /*0074*/ 	.byte	0x00, 0xf5, 0x21, 0x00


	//----- nvinfo : EIATTR_SPARSE_MMA_MASK
	.align		4
.L_125:
        /*0078*/ 	.byte	0x03, 0x50
        /*007a*/ 	.short	0x0000


	//----- nvinfo : EIATTR_MAXREG_COUNT
	.align		4
        /*007c*/ 	.byte	0x03, 0x1b
        /*007e*/ 	.short	0x00ff


	//----- nvinfo : EIATTR_MERCURY_ISA_VERSION
	.align		4
        /*0080*/ 	.byte	0x03, 0x5f
        /*0082*/ 	.short	0x0101


	//----- nvinfo : EIATTR_VRC_CTA_INIT_COUNT
	.align		4
        /*0084*/ 	.byte	0x02, 0x4a
	.zero		1
	.zero		1


	//----- nvinfo : EIATTR_EXIT_INSTR_OFFSETS
	.align		4
        /*0088*/ 	.byte	0x04, 0x1c
        /*008a*/ 	.short	(.L_127 - .L_126)


	//   ....[0]....
.L_126:
        /*008c*/ 	.word	0x000000e0


	//   ....[1]....
        /*0090*/ 	.word	0x00001510


	//   ....[2]....
        /*0094*/ 	.word	0x00001f10


	//   ....[3]....
        /*0098*/ 	.word	0x00002490


	//   ....[4]....
        /*009c*/ 	.word	0x00002770


	//----- nvinfo : EIATTR_CRS_STACK_SIZE
	.align		4
.L_127:
        /*00a0*/ 	.byte	0x04, 0x1e
        /*00a2*/ 	.short	(.L_129 - .L_128)
.L_128:
        /*00a4*/ 	.word	0x00000000


	//----- nvinfo : EIATTR_CBANK_PARAM_SIZE
	.align		4
.L_129:
        /*00a8*/ 	.byte	0x03, 0x19
        /*00aa*/ 	.short	0x0030


	//----- nvinfo : EIATTR_PARAM_CBANK
	.align		4
        /*00ac*/ 	.byte	0x04, 0x0a
        /*00ae*/ 	.short	(.L_131 - .L_130)
	.align		4
.L_130:
        /*00b0*/ 	.word	index@(.nv.constant0._Z16normalize_kernelPKhPfiiiPKfS3_)
        /*00b4*/ 	.short	0x0380
        /*00b6*/ 	.short	0x0030


	//----- nvinfo : EIATTR_SW_WAR
	.align		4
.L_131:
        /*00b8*/ 	.byte	0x04, 0x36
        /*00ba*/ 	.short	(.L_133 - .L_132)
.L_132:
        /*00bc*/ 	.word	0x00000008
.L_133:


//--------------------- .nv.callgraph             --------------------------
	.section	.nv.callgraph,"",@"SHT_CUDA_CALLGRAPH"
	.align	4
	.sectionentsize	8
	.align		4
        /*0000*/ 	.word	0x00000000
	.align		4
        /*0004*/ 	.word	0xffffffff
	.align		4
        /*0008*/ 	.word	0x00000000
	.align		4
        /*000c*/ 	.word	0xfffffffe
	.align		4
        /*0010*/ 	.word	0x00000000
	.align		4
        /*0014*/ 	.word	0xfffffffd
	.align		4
        /*0018*/ 	.word	0x00000000
	.align		4
        /*001c*/ 	.word	0xfffffffc


//--------------------- .text._Z15contrast_kernelPKhPhiiff --------------------------
	.section	.text._Z15contrast_kernelPKhPhiiff,"ax",@progbits
	.align	128
        .global         _Z15contrast_kernelPKhPhiiff
        .type           _Z15contrast_kernelPKhPhiiff,@function
        .size           _Z15contrast_kernelPKhPhiiff,(.L_x_99 - _Z15contrast_kernelPKhPhiiff)
        .other          _Z15contrast_kernelPKhPhiiff,@"STO_CUDA_ENTRY STV_DEFAULT"
_Z15contrast_kernelPKhPhiiff:
.text._Z15contrast_kernelPKhPhiiff:
[----:B------:R-:W-:Y:S01]  /*0000*/  LDC R1, c[0x0][0x37c] ;  /* 0x0000df00ff017b82 */ /* 0x000fe20000000800 */
[----:B------:R-:W0:Y:S07]  /*0010*/  S2R R2, SR_TID.Y ;  /* 0x0000000000027919 */ /* 0x000e2e0000002200 */
[----:B------:R-:W1:Y:S01]  /*0020*/  LDC R0, c[0x0][0x360] ;  /* 0x0000d800ff007b82 */ /* 0x000e620000000800 */
[----:B------:R-:W2:Y:S01]  /*0030*/  LDCU.64 UR6, c[0x0][0x390] ;  /* 0x00007200ff0677ac */ /* 0x000ea20008000a00 */
[----:B------:R-:W1:Y:S06]  /*0040*/  S2R R5, SR_TID.X ;  /* 0x0000000000057919 */ /* 0x000e6c0000002100 */
[----:B------:R-:W0:Y:S08]  /*0050*/  S2UR UR5, SR_CTAID.Y ;  /* 0x00000000000579c3 */ /* 0x000e300000002600 */
[----:B------:R-:W0:Y:S08]  /*0060*/  LDC R3, c[0x0][0x364] ;  /* 0x0000d900ff037b82 */ /* 0x000e300000000800 */
[----:B------:R-:W1:Y:S01]  /*0070*/  S2UR UR4, SR_CTAID.X ;  /* 0x00000000000479c3 */ /* 0x000e620000002500 */
[----:B0-----:R-:W-:-:S05]  /*0080*/  IMAD R3, R3, UR5, R2 ;  /* 0x0000000503037c24 */ /* 0x001fca000f8e0202 */
[----:B--2---:R-:W-:Y:S01]  /*0090*/  ISETP.GE.AND P0, PT, R3, UR7, PT ;  /* 0x0000000703007c0c */ /* 0x004fe2000bf06270 */
[----:B-1----:R-:W-:-:S05]  /*00a0*/  IMAD R0, R0, UR4, R5 ;  /* 0x0000000400007c24 */ /* 0x002fca000f8e0205 */
[----:B------:R-:W-:-:S13]  /*00b0*/  ISETP.GE.OR P0, PT, R0, UR6, P0 ;  /* 0x0000000600007c0c */ /* 0x000fda0008706670 */
[----:B------:R-:W-:Y:S05]  /*00c0*/  @P0 EXIT ;  /* 0x000000000000094d */ /* 0x000fea0003800000 */
[----:B------:R-:W0:Y:S01]  /*00d0*/  LDCU.128 UR8, c[0x0][0x380] ;  /* 0x00007000ff0877ac */ /* 0x000e220008000c00 */
[----:B------:R-:W-:Y:S01]  /*00e0*/  IMAD R0, R3, UR6, R0 ;  /* 0x0000000603007c24 */ /* 0x000fe2000f8e0200 */
[----:B------:R-:W1:Y:S01]  /*00f0*/  LDC.64 R6, c[0x0][0x398] ;  /* 0x0000e600ff067b82 */ /* 0x000e620000000a00 */
[----:B------:R-:W2:Y:S03]  /*0100*/  LDCU.64 UR4, c[0x0][0x358] ;  /* 0x00006b00ff0477ac */ /* 0x000ea60008000a00 */
[----:B------:R-:W-:Y:S02]  /*0110*/  SHF.R.S32.HI R8, RZ, 0x1f, R0 ;  /* 0x0000001fff087819 */ /* 0x000fe40000011400 */
[----:B0-----:R-:W-:-:S04]  /*0120*/  IADD3 R2, P0, PT, R0, UR8, RZ ;  /* 0x0000000800027c10 */ /* 0x001fc8000ff1e0ff */
[----:B------:R-:W-:-:S05]  /*0130*/  IADD3.X R3, PT, PT, R8, UR9, RZ, P0, !PT ;  /* 0x0000000908037c10 */ /* 0x000fca00087fe4ff */
[----:B--2---:R-:W2:Y:S02]  /*0140*/  LDG.E.U8 R2, desc[UR4][R2.64] ;  /* 0x0000000402027981 */ /* 0x004ea4000c1e1100 */
[----:B--2---:R-:W-:-:S05]  /*0150*/  I2FP.F32.U32 R4, R2 ;  /* 0x0000000200047245 */ /* 0x004fca0000201000 */
[----:B------:R-:W-:-:S04]  /*0160*/  FADD R5, R4, -128 ;  /* 0xc300000004057421 */ /* 0x000fc80000000000 */
[----:B-1----:R-:W-:-:S04]  /*0170*/  FFMA R4, R5, R6, 128 ;  /* 0x4300000005047423 */ /* 0x002fc80000000006 */
[----:B------:R-:W-:-:S05]  /*0180*/  FADD R4, R4, R7 ;  /* 0x0000000704047221 */ /* 0x000fca0000000000 */
[----:B------:R-:W-:-:S04]  /*0190*/  FMNMX R4, RZ, R4, !PT ;  /* 0x00000004ff047209 */ /* 0x000fc80007800000 */
[----:B------:R-:W-:Y:S02]  /*01a0*/  FMNMX R6, R4, 255, PT ;  /* 0x437f000004067809 */ /* 0x000fe40003800000 */
[----:B------:R-:W-:Y:S02]  /*01b0*/  IADD3 R4, P0, PT, R0, UR10, RZ ;  /* 0x0000000a00047c10 */ /* 0x000fe4000ff1e0ff */
[----:B------:R-:W0:Y:S02]  /*01c0*/  F2I.U32.TRUNC.NTZ R7, R6 ;  /* 0x0000000600077305 */ /* 0x000e24000020f000 */
[----:B------:R-:W-:-:S05]  /*01d0*/  IADD3.X R5, PT, PT, R8, UR11, RZ, P0, !PT ;  /* 0x0000000b08057c10 */ /* 0x000fca00087fe4ff */
[----:B0-----:R-:W-:Y:S01]  /*01e0*/  STG.E.U8 desc[UR4][R4.64], R7 ;  /* 0x0000000704007986 */ /* 0x001fe2000c101104 */
[----:B------:R-:W-:Y:S05]  /*01f0*/  EXIT ;  /* 0x000000000000794d */ /* 0x000fea0003800000 */
.L_x_0:
[----:B------:R-:W-:-:S00]  /*0200*/  BRA `(.L_x_0) ;  /* 0xfffffffc00fc7947 */ /* 0x000fc0000383ffff */
[----:B------:R-:W-:-:S00]  /*0210*/  NOP ;  /* 0x0000000000007918 */ /* 0x000fc00000000000 */
        /* <DEDUP_REMOVED lines=14> */
.L_x_99:


//--------------------- .text._Z10nms_kernelPKfS0_Piif --------------------------
	.section	.text._Z10nms_kernelPKfS0_Piif,"ax",@progbits
	.align	128
        .global         _Z10nms_kernelPKfS0_Piif
        .type           _Z10nms_kernelPKfS0_Piif,@function
        .size           _Z10nms_kernelPKfS0_Piif,(.L_x_97 - _Z10nms_kernelPKfS0_Piif)
        .other          _Z10nms_kernelPKfS0_Piif,@"STO_CUDA_ENTRY STV_DEFAULT"
_Z10nms_kernelPKfS0_Piif:
.text._Z10nms_kernelPKfS0_Piif:
[----:B------:R-:W-:Y:S01]  /*0000*/  LDC R1, c[0x0][0x37c] ;  /* 0x0000df00ff017b82 */ /* 0x000fe20000000800 */
[----:B------:R-:W0:Y:S07]  /*0010*/  S2R R3, SR_TID.X ;  /* 0x0000000000037919 */ /* 0x000e2e0000002100 */
[----:B------:R-:W0:Y:S08]  /*0020*/  S2UR UR4, SR_CTAID.X ;  /* 0x00000000000479c3 */ /* 0x000e300000002500 */
[----:B------:R-:W0:Y:S08]  /*0030*/  LDC R2, c[0x0][0x360] ;  /* 0x0000d800ff027b82 */ /* 0x000e300000000800 */
[----:B------:R-:W1:Y:S01]  /*0040*/  LDC R5, c[0x0][0x398] ;  /* 0x0000e600ff057b82 */ /* 0x000e620000000800 */
[----:B0-----:R-:W-:-:S05]  /*0050*/  IMAD R2, R2, UR4, R3 ;  /* 0x0000000402027c24 */ /* 0x001fca000f8e0203 */
[----:B-1----:R-:W-:-:S13]  /*0060*/  ISETP.GE.AND P0, PT, R2, R5, PT ;  /* 0x000000050200720c */ /* 0x002fda0003f06270 */
[----:B------:R-:W-:Y:S05]  /*0070*/  @P0 EXIT ;  /* 0x000000000000094d */ /* 0x000fea0003800000 */
[----:B------:R-:W0:Y:S01]  /*0080*/  LDC.64 R10, c[0x0][0x390] ;  /* 0x0000e400ff0a7b82 */ /* 0x000e220000000a00 */
[----:B------:R-:W1:Y:S01]  /*0090*/  LDCU.64 UR4, c[0x0][0x358] ;  /* 0x00006b00ff0477ac */ /* 0x000e620008000a00 */
[----:B0-----:R-:W-:-:S05]  /*00a0*/  IMAD.WIDE R10, R2, 0x4, R10 ;  /* 0x00000004020a7825 */ /* 0x001fca00078e020a */
[----:B-1----:R-:W2:Y:S02]  /*00b0*/  LDG.E R0, desc[UR4][R10.64] ;  /* 0x000000040a007981 */ /* 0x002ea4000c1e1900 */
[----:B--2---:R-:W-:-:S13]  /*00c0*/  ISETP.NE.AND P0, PT, R0, RZ, PT ;  /* 0x000000ff0000720c */ /* 0x004fda0003f05270 */
[----:B------:R-:W-:Y:S05]  /*00d0*/  @!P0 EXIT ;  /* 0x000000000000894d */ /* 0x000fea0003800000 */
[----:B------:R-:W0:Y:S01]  /*00e0*/  LDC.64 R18, c[0x0][0x380] ;  /* 0x0000e000ff127b82 */ /* 0x000e220000000a00 */
[----:B------:R-:W-:-:S13]  /*00f0*/  ISETP.GE.AND P0, PT, R5, 0x1, PT ;  /* 0x000000010500780c */ /* 0x000fda0003f06270 */
[----:B------:R-:W-:Y:S05]  /*0100*/  @!P0 EXIT ;  /* 0x000000000000894d */ /* 0x000fea0003800000 */
[----:B------:R-:W1:Y:S01]  /*0110*/  LDC.64 R20, c[0x0][0x388] ;  /* 0x0000e200ff147b82 */ /* 0x000e620000000a00 */
[C---:B------:R-:W-:Y:S01]  /*0120*/  IMAD.SHL.U32 R3, R2.reuse, 0x4, RZ ;  /* 0x0000000402037824 */ /* 0x040fe200078e00ff */
[----:B------:R-:W2:Y:S03]  /*0130*/  LDCU UR7, c[0x0][0x398] ;  /* 0x00007300ff0777ac */ /* 0x000ea60008000800 */
[----:B0-----:R-:W-:Y:S01]  /*0140*/  IMAD.WIDE R18, R3, 0x4, R18 ;  /* 0x0000000403127825 */ /* 0x001fe200078e0212 */
[----:B------:R-:W0:Y:S02]  /*0150*/  LDCU UR6, c[0x0][0x39c] ;  /* 0x00007380ff0677ac */ /* 0x000e240008000800 */
[----:B------:R-:W3:Y:S02]  /*0160*/  LDC.64 R8, c[0x0][0x390] ;  /* 0x0000e400ff087b82 */ /* 0x000ee40000000a00 */
[----:B------:R-:W4:Y:S04]  /*0170*/  LDG.E R12, desc[UR4][R18.64] ;  /* 0x00000004120c7981 */ /* 0x000f28000c1e1900 */
[----:B------:R-:W2:Y:S02]  /*0180*/  LDG.E R13, desc[UR4][R18.64+0x4] ;  /* 0x00000404120d7981 */ /* 0x000ea4000c1e1900 */
[----:B------:R-:W0:Y:S02]  /*0190*/  LDC.64 R6, c[0x0][0x388] ;  /* 0x0000e200ff067b82 */ /* 0x000e240000000a00 */
[----:B------:R-:W4:Y:S04]  /*01a0*/  LDG.E R15, desc[UR4][R18.64+0x8] ;  /* 0x00000804120f7981 */ /* 0x000f28000c1e1900 */
[----:B------:R1:W2:Y:S02]  /*01b0*/  LDG.E R14, desc[UR4][R18.64+0xc] ;  /* 0x00000c04120e7981 */ /* 0x0002a4000c1e1900 */
[----:B-1----:R-:W-:Y:S01]  /*01c0*/  IMAD.WIDE R20, R2, 0x4, R20 ;  /* 0x0000000402147825 */ /* 0x002fe200078e0214 */
[----:B------:R-:W1:Y:S04]  /*01d0*/  LDC.64 R4, c[0x0][0x380] ;  /* 0x0000e000ff047b82 */ /* 0x000e680000000a00 */
[----:B------:R0:W5:Y:S01]  /*01e0*/  LDG.E R16, desc[UR4][R20.64] ;  /* 0x0000000414107981 */ /* 0x000162000c1e1900 */
[----:B------:R-:W-:-:S02]  /*01f0*/  IMAD.MOV.U32 R19, RZ, RZ, RZ ;  /* 0x000000ffff137224 */ /* 0x000fc400078e00ff */
[----:B----4-:R-:W-:Y:S01]  /*0200*/  FADD R17, -R12, R15 ;  /* 0x0000000f0c117221 */ /* 0x010fe20000000100 */
[----:B--2---:R-:W-:-:S04]  /*0210*/  FADD R0, -R13, R14 ;  /* 0x0000000e0d007221 */ /* 0x004fc80000000100 */
[----:B01-3--:R-:W-:-:S07]  /*0220*/  FMUL R17, R17, R0 ;  /* 0x0000000011117220 */ /* 0x00bfce0000400000 */
.L_x_6:
[----:B------:R-:W-:Y:S01]  /*0230*/  ISETP.NE.AND P0, PT, R2, R19, PT ;  /* 0x000000130200720c */ /* 0x000fe20003f05270 */
[----:B------:R-:W-:-:S12]  /*0240*/  BSSY.RECONVERGENT B0, `(.L_x_1) ;  /* 0x000002e000007945 */ /* 0x000fd80003800200 */
[----:B------:R-:W-:Y:S05]  /*0250*/  @!P0 BRA `(.L_x_2) ;  /* 0x0000000000b08947 */ /* 0x000fea0003800000 */
[----:B------:R-:W-:-:S06]  /*0260*/  IMAD.WIDE.U32 R20, R19, 0x4, R8 ;  /* 0x0000000413147825 */ /* 0x000fcc00078e0008 */
[----:B------:R-:W2:Y:S02]  /*0270*/  LDG.E R20, desc[UR4][R20.64] ;  /* 0x0000000414147981 */ /* 0x000ea4000c1e1900 */
[----:B--2---:R-:W-:-:S13]  /*0280*/  ISETP.NE.AND P0, PT, R20, RZ, PT ;  /* 0x000000ff1400720c */ /* 0x004fda0003f05270 */
[----:B------:R-:W-:Y:S05]  /*0290*/  @!P0 BRA `(.L_x_2) ;  /* 0x0000000000a08947 */ /* 0x000fea0003800000 */
[----:B------:R-:W-:-:S06]  /*02a0*/  IMAD.WIDE.U32 R20, R19, 0x4, R6 ;  /* 0x0000000413147825 */ /* 0x000fcc00078e0006 */
[----:B------:R-:W2:Y:S02]  /*02b0*/  LDG.E R21, desc[UR4][R20.64] ;  /* 0x0000000414157981 */ /* 0x000ea4000c1e1900 */
[----:B--2--5:R-:W-:-:S13]  /*02c0*/  FSETP.GT.AND P0, PT, R21, R16, PT ;  /* 0x000000101500720b */ /* 0x024fda0003f04000 */
[----:B------:R-:W-:Y:S05]  /*02d0*/  @!P0 BRA `(.L_x_2) ;  /* 0x0000000000908947 */ /* 0x000fea0003800000 */
[----:B------:R-:W-:-:S04]  /*02e0*/  IMAD.SHL.U32 R21, R19, 0x4, RZ ;  /* 0x0000000413157824 */ /* 0x000fc800078e00ff */
[----:B------:R-:W-:-:S05]  /*02f0*/  IMAD.WIDE.U32 R20, R21, 0x4, R4 ;  /* 0x0000000415147825 */ /* 0x000fca00078e0004 */
[----:B------:R-:W2:Y:S04]  /*0300*/  LDG.E R3, desc[UR4][R20.64] ;  /* 0x0000000414037981 */ /* 0x000ea8000c1e1900 */
[----:B------:R-:W3:Y:S04]  /*0310*/  LDG.E R0, desc[UR4][R20.64+0x4] ;  /* 0x0000040414007981 */ /* 0x000ee8000c1e1900 */
[----:B------:R-:W4:Y:S04]  /*0320*/  LDG.E R18, desc[UR4][R20.64+0x8] ;  /* 0x0000080414127981 */ /* 0x000f28000c1e1900 */
[----:B------:R-:W5:Y:S01]  /*0330*/  LDG.E R23, desc[UR4][R20.64+0xc] ;  /* 0x00000c0414177981 */ /* 0x000f62000c1e1900 */
[----:B------:R-:W-:Y:S01]  /*0340*/  BSSY.RECONVERGENT B1, `(.L_x_3) ;  /* 0x000001a000017945 */ /* 0x000fe20003800200 */
[----:B--2---:R-:W-:-:S02]  /*0350*/  FMNMX R22, R12, R3, !PT ;  /* 0x000000030c167209 */ /* 0x004fc40007800000 */
[----:B---3--:R-:W-:Y:S02]  /*0360*/  FMNMX R24, R13, R0, !PT ;  /* 0x000000000d187209 */ /* 0x008fe40007800000 */
[----:B----4-:R-:W-:Y:S01]  /*0370*/  FMNMX R25, R15, R18, PT ;  /* 0x000000120f197209 */ /* 0x010fe20003800000 */
[----:B------:R-:W-:Y:S01]  /*0380*/  FADD R18, -R3, R18 ;  /* 0x0000001203127221 */ /* 0x000fe20000000100 */
[----:B-----5:R-:W-:-:S03]  /*0390*/  FMNMX R27, R14, R23, PT ;  /* 0x000000170e1b7209 */ /* 0x020fc60003800000 */
[----:B------:R-:W-:Y:S01]  /*03a0*/  FADD R22, -R22, R25 ;  /* 0x0000001916167221 */ /* 0x000fe20000000100 */
[----:B------:R-:W-:Y:S01]  /*03b0*/  FADD R23, -R0, R23 ;  /* 0x0000001700177221 */ /* 0x000fe20000000100 */
[----:B------:R-:W-:-:S03]  /*03c0*/  FADD R24, -R24, R27 ;  /* 0x0000001b18187221 */ /* 0x000fc60000000100 */
[----:B------:R-:W-:Y:S01]  /*03d0*/  FMNMX R0, RZ, R22, !PT ;  /* 0x00000016ff007209 */ /* 0x000fe20007800000 */
[----:B------:R-:W-:Y:S01]  /*03e0*/  FFMA R23, R18, R23, R17 ;  /* 0x0000001712177223 */ /* 0x000fe20000000011 */
[----:B------:R-:W-:-:S05]  /*03f0*/  FMNMX R3, RZ, R24, !PT ;  /* 0x00000018ff037209 */ /* 0x000fca0007800000 */
[----:B------:R-:W-:-:S04]  /*0400*/  FMUL R0, R0, R3 ;  /* 0x0000000300007220 */ /* 0x000fc80000400000 */
[----:B------:R-:W-:Y:S01]  /*0410*/  FADD R3, -R0, R23 ;  /* 0x0000001700037221 */ /* 0x000fe20000000100 */
[----:B------:R-:W-:-:S03]  /*0420*/  FSETP.GT.AND P2, PT, R23, R0, PT ;  /* 0x000000001700720b */ /* 0x000fc60003f44000 */
[----:B------:R-:W0:Y:S08]  /*0430*/  MUFU.RCP R18, R3 ;  /* 0x0000000300127308 */ /* 0x000e300000001000 */
[----:B------:R-:W1:Y:S01]  /*0440*/  FCHK P0, R0, R3 ;  /* 0x0000000300007302 */ /* 0x000e620000000000 */
[----:B0-----:R-:W-:-:S04]  /*0450*/  FFMA R21, -R3, R18, 1 ;  /* 0x3f80000003157423 */ /* 0x001fc80000000112 */
[----:B------:R-:W-:-:S04]  /*0460*/  FFMA R21, R18, R21, R18 ;  /* 0x0000001512157223 */ /* 0x000fc80000000012 */
[----:B------:R-:W-:-:S04]  /*0470*/  FFMA R18, R0, R21, RZ ;  /* 0x0000001500127223 */ /* 0x000fc800000000ff */
[----:B------:R-:W-:-:S04]  /*0480*/  FFMA R20, -R3, R18, R0 ;  /* 0x0000001203147223 */ /* 0x000fc80000000100 */
[----:B------:R-:W-:Y:S01]  /*0490*/  FFMA R18, R21, R20, R18 ;  /* 0x0000001415127223 */ /* 0x000fe20000000012 */
[----:B-1----:R-:W-:Y:S06]  /*04a0*/  @!P0 BRA `(.L_x_4) ;  /* 0x00000000000c8947 */ /* 0x002fec0003800000 */
[----:B------:R-:W-:-:S07]  /*04b0*/  MOV R22, 0x4d0 ;  /* 0x000004d000167802 */ /* 0x000fce0000000f00 */
[----:B------:R-:W-:Y:S05]  /*04c0*/  CALL.REL.NOINC `($__internal_0_$__cuda_sm3x_div_rn_noftz_f32_slowpath) ;  /* 0x0000000000307944 */ /* 0x000fea0003c00000 */
[----:B------:R-:W-:-:S07]  /*04d0*/  IMAD.MOV.U32 R18, RZ, RZ, R0 ;  /* 0x000000ffff127224 */ /* 0x000fce00078e0000 */
.L_x_4:
[----:B------:R-:W-:Y:S05]  /*04e0*/  BSYNC.RECONVERGENT B1 ;  /* 0x0000000000017941 */ /* 0x000fea0003800200 */
.L_x_3:
[----:B------:R-:W-:-:S04]  /*04f0*/  FSEL R18, R18, RZ, P2 ;  /* 0x000000ff12127208 */ /* 0x000fc80001000000 */
[----:B------:R-:W-:-:S13]  /*0500*/  FSETP.GT.AND P0, PT, R18, UR6, PT ;  /* 0x0000000612007c0b */ /* 0x000fda000bf04000 */
[----:B------:R-:W-:Y:S05]  /*0510*/  @P0 BRA `(.L_x_5) ;  /* 0x0000000000140947 */ /* 0x000fea0003800000 */
.L_x_2:
[----:B------:R-:W-:Y:S05]  /*0520*/  BSYNC.RECONVERGENT B0 ;  /* 0x0000000000007941 */ /* 0x000fea0003800200 */
.L_x_1:
[----:B------:R-:W-:-:S05]  /*0530*/  VIADD R19, R19, 0x1 ;  /* 0x0000000113137836 */ /* 0x000fca0000000000 */
[----:B------:R-:W-:-:S13]  /*0540*/  ISETP.NE.AND P0, PT, R19, UR7, PT ;  /* 0x0000000713007c0c */ /* 0x000fda000bf05270 */
[----:B------:R-:W-:Y:S05]  /*0550*/  @P0 BRA `(.L_x_6) ;  /* 0xfffffffc00340947 */ /* 0x000fea000383ffff */
[----:B------:R-:W-:Y:S05]  /*0560*/  EXIT ;  /* 0x000000000000794d */ /* 0x000fea0003800000 */
.L_x_5:
[----:B------:R-:W-:Y:S01]  /*0570*/  STG.E desc[UR4][R10.64], RZ ;  /* 0x000000ff0a007986 */ /* 0x000fe2000c101904 */
[----:B------:R-:W-:Y:S05]  /*0580*/  EXIT ;  /* 0x000000000000794d */ /* 0x000fea0003800000 */
        .weak           $__internal_0_$__cuda_sm3x_div_rn_noftz_f32_slowpath
        .type           $__internal_0_$__cuda_sm3x_div_rn_noftz_f32_slowpath,@function
        .size           $__internal_0_$__cuda_sm3x_div_rn_noftz_f32_slowpath,(.L_x_97 - $__internal_0_$__cuda_sm3x_div_rn_noftz_f32_slowpath)
$__internal_0_$__cuda_sm3x_div_rn_noftz_f32_slowpath:
[--C-:B------:R-:W-:Y:S01]  /*0590*/  SHF.R.U32.HI R20, RZ, 0x17, R3.reuse ;  /* 0x00000017ff147819 */ /* 0x100fe20000011603 */
[----:B------:R-:W-:Y:S01]  /*05a0*/  BSSY.RECONVERGENT B2, `(.L_x_7) ;  /* 0x0000064000027945 */ /* 0x000fe20003800200 */
[--C-:B------:R-:W-:Y:S01]  /*05b0*/  SHF.R.U32.HI R21, RZ, 0x17, R0.reuse ;  /* 0x00000017ff157819 */ /* 0x100fe20000011600 */
[----:B------:R-:W-:Y:S01]  /*05c0*/  IMAD.MOV.U32 R23, RZ, RZ, R0 ;  /* 0x000000ffff177224 */ /* 0x000fe200078e0000 */
[----:B------:R-:W-:Y:S01]  /*05d0*/  LOP3.LUT R20, R20, 0xff, RZ, 0xc0, !PT ;  /* 0x000000ff14147812 */ /* 0x000fe200078ec0ff */
[----:B------:R-:W-:Y:S01]  /*05e0*/  IMAD.MOV.U32 R24, RZ, RZ, R3 ;  /* 0x000000ffff187224 */ /* 0x000fe200078e0003 */
[----:B------:R-:W-:-:S03]  /*05f0*/  LOP3.LUT R21, R21, 0xff, RZ, 0xc0, !PT ;  /* 0x000000ff15157812 */ /* 0x000fc600078ec0ff */
[----:B------:R-:W-:Y:S02]  /*0600*/  VIADD R26, R20, 0xffffffff ;  /* 0xffffffff141a7836 */ /* 0x000fe40000000000 */
[----:B------:R-:W-:-:S03]  /*0610*/  VIADD R25, R21, 0xffffffff ;  /* 0xffffffff15197836 */ /* 0x000fc60000000000 */
[----:B------:R-:W-:-:S04]  /*0620*/  ISETP.GT.U32.AND P0, PT, R26, 0xfd, PT ;  /* 0x000000fd1a00780c */ /* 0x000fc80003f04070 */
[----:B------:R-:W-:-:S13]  /*0630*/  ISETP.GT.U32.OR P0, PT, R25, 0xfd, P0 ;  /* 0x000000fd1900780c */ /* 0x000fda0000704470 */
[----:B------:R-:W-:Y:S01]  /*0640*/  @!P0 IMAD.MOV.U32 R18, RZ, RZ, RZ ;  /* 0x000000ffff128224 */ /* 0x000fe200078e00ff */
[----:B------:R-:W-:Y:S06]  /*0650*/  @!P0 BRA `(.L_x_8) ;  /* 0x00000000005c8947 */ /* 0x000fec0003800000 */
[----:B------:R-:W-:Y:S02]  /*0660*/  FSETP.GTU.FTZ.AND P0, PT, |R0|, +INF , PT ;  /* 0x7f8000000000780b */ /* 0x000fe40003f1c200 */
[----:B------:R-:W-:-:S04]  /*0670*/  FSETP.GTU.FTZ.AND P1, PT, |R3|, +INF , PT ;  /* 0x7f8000000300780b */ /* 0x000fc80003f3c200 */
[----:B------:R-:W-:-:S13]  /*0680*/  PLOP3.LUT P0, PT, P0, P1, PT, 0xf8, 0x8f ;  /* 0x00000000008f781c */ /* 0x000fda0000703f70 */
[----:B------:R-:W-:Y:S05]  /*0690*/  @P0 BRA `(.L_x_9) ;  /* 0x00000004004c0947 */ /* 0x000fea0003800000 */
[----:B------:R-:W-:-:S13]  /*06a0*/  LOP3.LUT P0, RZ, R24, 0x7fffffff, R23, 0xc8, !PT ;  /* 0x7fffffff18ff7812 */ /* 0x000fda000780c817 */
[----:B------:R-:W-:Y:S05]  /*06b0*/  @!P0 BRA `(.L_x_10) ;  /* 0x00000004003c8947 */ /* 0x000fea0003800000 */
[C---:B------:R-:W-:Y:S02]  /*06c0*/  FSETP.NEU.FTZ.AND P3, PT, |R0|.reuse, +INF , PT ;  /* 0x7f8000000000780b */ /* 0x040fe40003f7d200 */
[----:B------:R-:W-:Y:S02]  /*06d0*/  FSETP.NEU.FTZ.AND P1, PT, |R3|, +INF , PT ;  /* 0x7f8000000300780b */ /* 0x000fe40003f3d200 */
[----:B------:R-:W-:-:S11]  /*06e0*/  FSETP.NEU.FTZ.AND P0, PT, |R0|, +INF , PT ;  /* 0x7f8000000000780b */ /* 0x000fd60003f1d200 */
[----:B------:R-:W-:Y:S05]  /*06f0*/  @!P1 BRA !P3, `(.L_x_10) ;  /* 0x00000004002c9947 */ /* 0x000fea0005800000 */
[----:B------:R-:W-:-:S04]  /*0700*/  LOP3.LUT P3, RZ, R23, 0x7fffffff, RZ, 0xc0, !PT ;  /* 0x7fffffff17ff7812 */ /* 0x000fc8000786c0ff */
[----:B------:R-:W-:-:S13]  /*0710*/  PLOP3.LUT P1, PT, P1, P3, PT, 0x2f, 0xf2 ;  /* 0x0000000000f2781c */ /* 0x000fda0000f26577 */
[----:B------:R-:W-:Y:S05]  /*0720*/  @P1 BRA `(.L_x_11) ;  /* 0x0000000400181947 */ /* 0x000fea0003800000 */
[----:B------:R-:W-:-:S04]  /*0730*/  LOP3.LUT P1, RZ, R24, 0x7fffffff, RZ, 0xc0, !PT ;  /* 0x7fffffff18ff7812 */ /* 0x000fc8000782c0ff */
[----:B------:R-:W-:-:S13]  /*0740*/  PLOP3.LUT P0, PT, P0, P1, PT, 0x2f, 0xf2 ;  /* 0x0000000000f2781c */ /* 0x000fda0000702577 */
[----:B------:R-:W-:Y:S05]  /*0750*/  @P0 BRA `(.L_x_12) ;  /* 0x0000000400000947 */ /* 0x000fea0003800000 */
[----:B------:R-:W-:Y:S02]  /*0760*/  ISETP.GE.AND P0, PT, R25, RZ, PT ;  /* 0x000000ff1900720c */ /* 0x000fe40003f06270 */
[----:B------:R-:W-:-:S11]  /*0770*/  ISETP.GE.AND P1, PT, R26, RZ, PT ;  /* 0x000000ff1a00720c */ /* 0x000fd60003f26270 */
[----:B------:R-:W-:Y:S02]  /*0780*/  @P0 IMAD.MOV.U32 R18, RZ, RZ, RZ ;  /* 0x000000ffff120224 */ /* 0x000fe400078e00ff */
[----:B------:R-:W-:Y:S01]  /*0790*/  @!P0 FFMA R23, R0, 1.84467440737095516160e+19, RZ ;  /* 0x5f80000000178823 */ /* 0x000fe200000000ff */
[----:B------:R-:W-:Y:S02]  /*07a0*/  @!P0 IMAD.MOV.U32 R18, RZ, RZ, -0x40 ;  /* 0xffffffc0ff128424 */ /* 0x000fe400078e00ff */
[----:B------:R-:W-:Y:S02]  /*07b0*/  @!P1 FFMA R24, R3, 1.84467440737095516160e+19, RZ ;  /* 0x5f80000003189823 */ /* 0x000fe400000000ff */
[----:B------:R-:W-:-:S07]  /*07c0*/  @!P1 VIADD R18, R18, 0x40 ;  /* 0x0000004012129836 */ /* 0x000fce0000000000 */
.L_x_8:
[----:B------:R-:W-:Y:S01]  /*07d0*/  LEA R3, R20, 0xc0800000, 0x17 ;  /* 0xc080000014037811 */ /* 0x000fe200078eb8ff */
[----:B------:R-:W-:Y:S01]  /*07e0*/  VIADD R21, R21, 0xffffff81 ;  /* 0xffffff8115157836 */ /* 0x000fe20000000000 */
[----:B------:R-:W-:Y:S03]  /*07f0*/  BSSY.RECONVERGENT B3, `(.L_x_13) ;  /* 0x0000035000037945 */ /* 0x000fe60003800200 */
[----:B------:R-:W-:Y:S02]  /*0800*/  IMAD.IADD R25, R24, 0x1, -R3 ;  /* 0x0000000118197824 */ /* 0x000fe400078e0a03 */
[C---:B------:R-:W-:Y:S01]  /*0810*/  IMAD R0, R21.reuse, -0x800000, R23 ;  /* 0xff80000015007824 */ /* 0x040fe200078e0217 */
[----:B------:R-:W-:Y:S01]  /*0820*/  IADD3 R21, PT, PT, R21, 0x7f, -R20 ;  /* 0x0000007f15157810 */ /* 0x000fe20007ffe814 */
[----:B------:R-:W0:Y:S01]  /*0830*/  MUFU.RCP R24, R25 ;  /* 0x0000001900187308 */ /* 0x000e220000001000 */
[----:B------:R-:W-:-:S03]  /*0840*/  FADD.FTZ R3, -R25, -RZ ;  /* 0x800000ff19037221 */ /* 0x000fc60000010100 */
[----:B------:R-:W-:Y:S02]  /*0850*/  IMAD.IADD R21, R21, 0x1, R18 ;  /* 0x0000000115157824 */ /* 0x000fe400078e0212 */
[----:B0-----:R-:W-:-:S04]  /*0860*/  FFMA R27, R24, R3, 1 ;  /* 0x3f800000181b7423 */ /* 0x001fc80000000003 */
[----:B------:R-:W-:-:S04]  /*0870*/  FFMA R23, R24, R27, R24 ;  /* 0x0000001b18177223 */ /* 0x000fc80000000018 */
[----:B------:R-:W-:-:S04]  /*0880*/  FFMA R24, R0, R23, RZ ;  /* 0x0000001700187223 */ /* 0x000fc800000000ff */
[----:B------:R-:W-:-:S04]  /*0890*/  FFMA R26, R3, R24, R0 ;  /* 0x00000018031a7223 */ /* 0x000fc80000000000 */
[----:B------:R-:W-:-:S04]  /*08a0*/  FFMA R24, R23, R26, R24 ;  /* 0x0000001a17187223 */ /* 0x000fc80000000018 */
[----:B------:R-:W-:-:S04]  /*08b0*/  FFMA R3, R3, R24, R0 ;  /* 0x0000001803037223 */ /* 0x000fc80000000000 */
[----:B------:R-:W-:-:S05]  /*08c0*/  FFMA R0, R23, R3, R24 ;  /* 0x0000000317007223 */ /* 0x000fca0000000018 */
[----:B------:R-:W-:-:S04]  /*08d0*/  SHF.R.U32.HI R20, RZ, 0x17, R0 ;  /* 0x00000017ff147819 */ /* 0x000fc80000011600 */
[----:B------:R-:W-:-:S05]  /*08e0*/  LOP3.LUT R18, R20, 0xff, RZ, 0xc0, !PT ;  /* 0x000000ff14127812 */ /* 0x000fca00078ec0ff */
[----:B------:R-:W-:-:S04]  /*08f0*/  IMAD.IADD R18, R18, 0x1, R21 ;  /* 0x0000000112127824 */ /* 0x000fc800078e0215 */
[----:B------:R-:W-:-:S05]  /*0900*/  VIADD R20, R18, 0xffffffff ;  /* 0xffffffff12147836 */ /* 0x000fca0000000000 */
[----:B------:R-:W-:-:S13]  /*0910*/  ISETP.GE.U32.AND P0, PT, R20, 0xfe, PT ;  /* 0x000000fe1400780c */ /* 0x000fda0003f06070 */
[----:B------:R-:W-:Y:S05]  /*0920*/  @!P0 BRA `(.L_x_14) ;  /* 0x0000000000808947 */ /* 0x000fea0003800000 */
[----:B------:R-:W-:-:S13]  /*0930*/  ISETP.GT.AND P0, PT, R18, 0xfe, PT ;  /* 0x000000fe1200780c */ /* 0x000fda0003f04270 */
[----:B------:R-:W-:Y:S05]  /*0940*/  @P0 BRA `(.L_x_15) ;  /* 0x00000000006c0947 */ /* 0x000fea0003800000 */
[----:B------:R-:W-:-:S13]  /*0950*/  ISETP.GE.AND P0, PT, R18, 0x1, PT ;  /* 0x000000011200780c */ /* 0x000fda0003f06270 */
[----:B------:R-:W-:Y:S05]  /*0960*/  @P0 BRA `(.L_x_16) ;  /* 0x0000000000740947 */ /* 0x000fea0003800000 */
[----:B------:R-:W-:Y:S02]  /*0970*/  ISETP.GE.AND P0, PT, R18, -0x18, PT ;  /* 0xffffffe81200780c */ /* 0x000fe40003f06270 */
[----:B------:R-:W-:-:S11]  /*0980*/  LOP3.LUT R0, R0, 0x80000000, RZ, 0xc0, !PT ;  /* 0x8000000000007812 */ /* 0x000fd600078ec0ff */
[----:B------:R-:W-:Y:S05]  /*0990*/  @!P0 BRA `(.L_x_16) ;  /* 0x0000000000688947 */ /* 0x000fea0003800000 */
[CCC-:B------:R-:W-:Y:S01]  /*09a0*/  FFMA.RZ R20, R23.reuse, R3.reuse, R24.reuse ;  /* 0x0000000317147223 */ /* 0x1c0fe2000000c018 */
[C---:B------:R-:W-:Y:S02]  /*09b0*/  ISETP.NE.AND P3, PT, R18.reuse, RZ, PT ;  /* 0x000000ff1200720c */ /* 0x040fe40003f65270 */
[----:B------:R-:W-:Y:S02]  /*09c0*/  ISETP.NE.AND P1, PT, R18, RZ, PT ;  /* 0x000000ff1200720c */ /* 0x000fe40003f25270 */
[----:B------:R-:W-:Y:S01]  /*09d0*/  LOP3.LUT R21, R20, 0x7fffff, RZ, 0xc0, !PT ;  /* 0x007fffff14157812 */ /* 0x000fe200078ec0ff */
[CCC-:B------:R-:W-:Y:S01]  /*09e0*/  FFMA.RP R20, R23.reuse, R3.reuse, R24.reuse ;  /* 0x0000000317147223 */ /* 0x1c0fe20000008018 */
[----:B------:R-:W-:Y:S01]  /*09f0*/  FFMA.RM R3, R23, R3, R24 ;  /* 0x0000000317037223 */ /* 0x000fe20000004018 */
[----:B------:R-:W-:Y:S01]  /*0a00*/  VIADD R24, R18, 0x20 ;  /* 0x0000002012187836 */ /* 0x000fe20000000000 */
[----:B------:R-:W-:Y:S01]  /*0a10*/  LOP3.LUT R21, R21, 0x800000, RZ, 0xfc, !PT ;  /* 0x0080000015157812 */ /* 0x000fe200078efcff */
[----:B------:R-:W-:-:S02]  /*0a20*/  IMAD.MOV R18, RZ, RZ, -R18 ;  /* 0x000000ffff127224 */ /* 0x000fc400078e0a12 */
[----:B------:R-:W-:Y:S02]  /*0a30*/  FSETP.NEU.FTZ.AND P0, PT, R20, R3, PT ;  /* 0x000000031400720b */ /* 0x000fe40003f1d000 */
[----:B------:R-:W-:Y:S02]  /*0a40*/  SHF.L.U32 R24, R21, R24, RZ ;  /* 0x0000001815187219 */ /* 0x000fe400000006ff */
[----:B------:R-:W-:Y:S02]  /*0a50*/  SEL R18, R18, RZ, P3 ;  /* 0x000000ff12127207 */ /* 0x000fe40001800000 */
[----:B------:R-:W-:Y:S02]  /*0a60*/  ISETP.NE.AND P1, PT, R24, RZ, P1 ;  /* 0x000000ff1800720c */ /* 0x000fe40000f25270 */
[----:B------:R-:W-:Y:S02]  /*0a70*/  SHF.R.U32.HI R18, RZ, R18, R21 ;  /* 0x00000012ff127219 */ /* 0x000fe40000011615 */
[----:B------:R-:W-:-:S02]  /*0a80*/  PLOP3.LUT P0, PT, P0, P1, PT, 0xf8, 0x8f ;  /* 0x00000000008f781c */ /* 0x000fc40000703f70 */
[----:B------:R-:W-:Y:S02]  /*0a90*/  SHF.R.U32.HI R20, RZ, 0x1, R18 ;  /* 0x00000001ff147819 */ /* 0x000fe40000011612 */
[----:B------:R-:W-:-:S04]  /*0aa0*/  SEL R3, RZ, 0x1, !P0 ;  /* 0x00000001ff037807 */ /* 0x000fc80004000000 */
[----:B------:R-:W-:-:S04]  /*0ab0*/  LOP3.LUT R3, R3, 0x1, R20, 0xf8, !PT ;  /* 0x0000000103037812 */ /* 0x000fc800078ef814 */
[----:B------:R-:W-:-:S05]  /*0ac0*/  LOP3.LUT R3, R3, R18, RZ, 0xc0, !PT ;  /* 0x0000001203037212 */ /* 0x000fca00078ec0ff */
[----:B------:R-:W-:-:S05]  /*0ad0*/  IMAD.IADD R3, R20, 0x1, R3 ;  /* 0x0000000114037824 */ /* 0x000fca00078e0203 */
[----:B------:R-:W-:Y:S01]  /*0ae0*/  LOP3.LUT R0, R3, R0, RZ, 0xfc, !PT ;  /* 0x0000000003007212 */ /* 0x000fe200078efcff */
[----:B------:R-:W-:Y:S06]  /*0af0*/  BRA `(.L_x_16) ;  /* 0x0000000000107947 */ /* 0x000fec0003800000 */
.L_x_15:
[----:B------:R-:W-:-:S04]  /*0b00*/  LOP3.LUT R0, R0, 0x80000000, RZ, 0xc0, !PT ;  /* 0x8000000000007812 */ /* 0x000fc800078ec0ff */
[----:B------:R-:W-:Y:S01]  /*0b10*/  LOP3.LUT R0, R0, 0x7f800000, RZ, 0xfc, !PT ;  /* 0x7f80000000007812 */ /* 0x000fe200078efcff */
[----:B------:R-:W-:Y:S06]  /*0b20*/  BRA `(.L_x_16) ;  /* 0x0000000000047947 */ /* 0x000fec0003800000 */
.L_x_14:
[----:B------:R-:W-:-:S07]  /*0b30*/  IMAD R0, R21, 0x800000, R0 ;  /* 0x0080000015007824 */ /* 0x000fce00078e0200 */
.L_x_16:
[----:B------:R-:W-:Y:S05]  /*0b40*/  BSYNC.RECONVERGENT B3 ;  /* 0x0000000000037941 */ /* 0x000fea0003800200 */
.L_x_13:
[----:B------:R-:W-:Y:S05]  /*0b50*/  BRA `(.L_x_17) ;  /* 0x0000000000207947 */ /* 0x000fea0003800000 */
.L_x_12:
[----:B------:R-:W-:-:S04]  /*0b60*/  LOP3.LUT R0, R24, 0x80000000, R23, 0x48, !PT ;  /* 0x8000000018007812 */ /* 0x000fc800078e4817 */
[----:B------:R-:W-:Y:S01]  /*0b70*/  LOP3.LUT R0, R0, 0x7f800000, RZ, 0xfc, !PT ;  /* 0x7f80000000007812 */ /* 0x000fe200078efcff */
[----:B------:R-:W-:Y:S06]  /*0b80*/  BRA `(.L_x_17) ;  /* 0x0000000000147947 */ /* 0x000fec0003800000 */
.L_x_11:
[----:B------:R-:W-:Y:S01]  /*0b90*/  LOP3.LUT R0, R24, 0x80000000, R23, 0x48, !PT ;  /* 0x8000000018007812 */ /* 0x000fe200078e4817 */
[----:B------:R-:W-:Y:S06]  /*0ba0*/  BRA `(.L_x_17) ;  /* 0x00000000000c7947 */ /* 0x000fec0003800000 */
.L_x_10:
[----:B------:R-:W0:Y:S01]  /*0bb0*/  MUFU.RSQ R0, -QNAN ;  /* 0xffc0000000007908 */ /* 0x000e220000001400 */
[----:B------:R-:W-:Y:S05]  /*0bc0*/  BRA `(.L_x_17) ;  /* 0x0000000000047947 */ /* 0x000fea0003800000 */
.L_x_9:
[----:B------:R-:W-:-:S07]  /*0bd0*/  FADD.FTZ R0, R0, R3 ;  /* 0x0000000300007221 */ /* 0x000fce0000010000 */
.L_x_17:
[----:B------:R-:W-:Y:S05]  /*0be0*/  BSYNC.RECONVERGENT B2 ;  /* 0x0000000000027941 */ /* 0x000fea0003800200 */
.L_x_7:
[----:B------:R-:W-:-:S04]  /*0bf0*/  IMAD.MOV.U32 R23, RZ, RZ, 0x0 ;  /* 0x00000000ff177424 */ /* 0x000fc800078e00ff */
[----:B0-----:R-:W-:Y:S05]  /*0c00*/  RET.REL.NODEC R22 `(_Z10nms_kernelPKfS0_Piif) ;  /* 0xfffffff016fc7950 */ /* 0x001fea0003c3ffff */
.L_x_18:
        /* <DEDUP_REMOVED lines=15> */
.L_x_97:


//--------------------- .text._Z16threshold_kernelPKhPhiihh --------------------------
	.section	.text._Z16threshold_kernelPKhPhiihh,"ax",@progbits
	.align	128
        .global         _Z16threshold_kernelPKhPhiihh
        .type           _Z16threshold_kernelPKhPhiihh,@function
        .size           _Z16threshold_kernelPKhPhiihh,(.L_x_101 - _Z16threshold_kernelPKhPhiihh)
        .other          _Z16threshold_kernelPKhPhiihh,@"STO_CUDA_ENTRY STV_DEFAULT"
_Z16threshold_kernelPKhPhiihh:
.text._Z16threshold_kernelPKhPhiihh:
        /* <DEDUP_REMOVED lines=15> */
[----:B------:R-:W1:Y:S04]  /*00f0*/  LDCU.64 UR4, c[0x0][0x358] ;  /* 0x00006b00ff0477ac */ /* 0x000e680008000a00 */
[----:B------:R-:W-:Y:S01]  /*0100*/  SHF.R.S32.HI R5, RZ, 0x1f, R0 ;  /* 0x0000001fff057819 */ /* 0x000fe20000011400 */
[----:B------:R-:W2:Y:S01]  /*0110*/  LDC.U8 R7, c[0x0][0x399] ;  /* 0x0000e640ff077b82 */ /* 0x000ea20000000000 */
[----:B------:R-:W3:Y:S01]  /*0120*/  LDCU.U8 UR6, c[0x0][0x398] ;  /* 0x00007300ff0677ac */ /* 0x000ee20008000000 */
[----:B0-----:R-:W-:-:S04]  /*0130*/  IADD3 R2, P0, PT, R0, UR12, RZ ;  /* 0x0000000c00027c10 */ /* 0x001fc8000ff1e0ff */
[----:B------:R-:W-:-:S05]  /*0140*/  IADD3.X R3, PT, PT, R5, UR13, RZ, P0, !PT ;  /* 0x0000000d05037c10 */ /* 0x000fca00087fe4ff */
[----:B-1----:R-:W3:Y:S01]  /*0150*/  LDG.E.U8 R2, desc[UR4][R2.64] ;  /* 0x0000000402027981 */ /* 0x002ee2000c1e1100 */
[----:B------:R-:W-:-:S04]  /*0160*/  IADD3 R4, P1, PT, R0, UR14, RZ ;  /* 0x0000000e00047c10 */ /* 0x000fc8000ff3e0ff */
[----:B------:R-:W-:Y:S02]  /*0170*/  IADD3.X R5, PT, PT, R5, UR15, RZ, P1, !PT ;  /* 0x0000000f05057c10 */ /* 0x000fe40008ffe4ff */
[----:B---3--:R-:W-:-:S04]  /*0180*/  ISETP.GT.U32.AND P0, PT, R2, UR6, PT ;  /* 0x0000000602007c0c */ /* 0x008fc8000bf04070 */
[----:B--2---:R-:W-:-:S05]  /*0190*/  SEL R7, R7, RZ, P0 ;  /* 0x000000ff07077207 */ /* 0x004fca0000000000 */
[----:B------:R-:W-:Y:S01]  /*01a0*/  STG.E.U8 desc[UR4][R4.64], R7 ;  /* 0x0000000704007986 */ /* 0x000fe2000c101104 */
[----:B------:R-:W-:Y:S05]  /*01b0*/  EXIT ;  /* 0x000000000000794d */ /* 0x000fea0003800000 */
.L_x_19:
        /* <DEDUP_REMOVED lines=12> */
.L_x_101:


//--------------------- .text._Z16grayscale_kernelPKhPhii --------------------------
	.section	.text._Z16grayscale_kernelPKhPhii,"ax",@progbits
	.align	128
        .global         _Z16grayscale_kernelPKhPhii
        .type           _Z16grayscale_kernelPKhPhii,@function
        .size           _Z16grayscale_kernelPKhPhii,(.L_x_102 - _Z16grayscale_kernelPKhPhii)
        .other          _Z16grayscale_kernelPKhPhii,@"STO_CUDA_ENTRY STV_DEFAULT"
_Z16grayscale_kernelPKhPhii:
.text._Z16grayscale_kernelPKhPhii:
        /* <DEDUP_REMOVED lines=15> */
[----:B------:R-:W1:Y:S03]  /*00f0*/  LDCU.64 UR4, c[0x0][0x358] ;  /* 0x00006b00ff0477ac */ /* 0x000e660008000a00 */
[----:B------:R-:W-:-:S05]  /*0100*/  IMAD R3, R0, 0x3, RZ ;  /* 0x0000000300037824 */ /* 0x000fca00078e02ff */
[----:B0-----:R-:W-:-:S04]  /*0110*/  IADD3 R2, P0, PT, R3, UR8, RZ ;  /* 0x0000000803027c10 */ /* 0x001fc8000ff1e0ff */
[----:B------:R-:W-:-:S05]  /*0120*/  LEA.HI.X.SX32 R3, R3, UR9, 0x1, P0 ;  /* 0x0000000903037c11 */ /* 0x000fca00080f0eff */
[----:B-1----:R-:W2:Y:S04]  /*0130*/  LDG.E.U8 R5, desc[UR4][R2.64+0x1] ;  /* 0x0000010402057981 */ /* 0x002ea8000c1e1100 */
[----:B------:R-:W3:Y:S04]  /*0140*/  LDG.E.U8 R4, desc[UR4][R2.64] ;  /* 0x0000000402047981 */ /* 0x000ee8000c1e1100 */
[----:B------:R-:W4:Y:S01]  /*0150*/  LDG.E.U8 R6, desc[UR4][R2.64+0x2] ;  /* 0x0000020402067981 */ /* 0x000f22000c1e1100 */
[----:B--2---:R-:W-:Y:S02]  /*0160*/  I2FP.F32.U32 R5, R5 ;  /* 0x0000000500057245 */ /* 0x004fe40000201000 */
[----:B---3--:R-:W-:-:S03]  /*0170*/  I2FP.F32.U32 R4, R4 ;  /* 0x0000000400047245 */ /* 0x008fc60000201000 */
[----:B------:R-:W-:Y:S01]  /*0180*/  FMUL R5, R5, 0.58700001239776611328 ;  /* 0x3f1645a205057820 */ /* 0x000fe20000400000 */
[----:B----4-:R-:W-:-:S03]  /*0190*/  I2FP.F32.U32 R6, R6 ;  /* 0x0000000600067245 */ /* 0x010fc60000201000 */
[----:B------:R-:W-:Y:S01]  /*01a0*/  FFMA R5, R4, 0.29899999499320983887, R5 ;  /* 0x3e99168704057823 */ /* 0x000fe20000000005 */
[----:B------:R-:W-:-:S03]  /*01b0*/  IADD3 R4, P0, PT, R0, UR10, RZ ;  /* 0x0000000a00047c10 */ /* 0x000fc6000ff1e0ff */
[----:B------:R-:W-:-:S05]  /*01c0*/  FFMA R5, R6, 0.11400000005960464478, R5 ;  /* 0x3de978d506057823 */ /* 0x000fca0000000005 */
[----:B------:R-:W-:-:S04]  /*01d0*/  FMNMX R5, RZ, R5, !PT ;  /* 0x00000005ff057209 */ /* 0x000fc80007800000 */
[----:B------:R-:W-:Y:S02]  /*01e0*/  FMNMX R6, R5, 255, PT ;  /* 0x437f000005067809 */ /* 0x000fe40003800000 */
[----:B------:R-:W-:Y:S02]  /*01f0*/  LEA.HI.X.SX32 R5, R0, UR11, 0x1, P0 ;  /* 0x0000000b00057c11 */ /* 0x000fe400080f0eff */
[----:B------:R-:W0:Y:S03]  /*0200*/  F2I.U32.TRUNC.NTZ R7, R6 ;  /* 0x0000000600077305 */ /* 0x000e26000020f000 */
[----:B0-----:R-:W-:Y:S01]  /*0210*/  STG.E.U8 desc[UR4][R4.64], R7 ;  /* 0x0000000704007986 */ /* 0x001fe2000c101104 */
[----:B------:R-:W-:Y:S05]  /*0220*/  EXIT ;  /* 0x000000000000794d */ /* 0x000fea0003800000 */
.L_x_20:
        /* <DEDUP_REMOVED lines=13> */
.L_x_102:


//--------------------- .text._Z16normalize_kernelPKhPfiiiPKfS3_ --------------------------
	.section	.text._Z16normalize_kernelPKhPfiiiPKfS3_,"ax",@progbits
	.align	128
        .global         _Z16normalize_kernelPKhPfiiiPKfS3_
        .type           _Z16normalize_kernelPKhPfiiiPKfS3_,@function
        .size           _Z16normalize_kernelPKhPfiiiPKfS3_,(.L_x_98 - _Z16normalize_kernelPKhPfiiiPKfS3_)
        .other          _Z16normalize_kernelPKhPfiiiPKfS3_,@"STO_CUDA_ENTRY STV_DEFAULT"
_Z16normalize_kernelPKhPfiiiPKfS3_:
.text._Z16normalize_kernelPKhPfiiiPKfS3_:
[----:B------:R-:W-:Y:S01]  /*0000*/  LDC R1, c[0x0][0x37c] ;  /* 0x0000df00ff017b82 */ /* 0x000fe20000000800 */
[----:B------:R-:W0:Y:S07]  /*0010*/  S2R R5, SR_TID.Y ;  /* 0x0000000000057919 */ /* 0x000e2e0000002200 */
[----:B------:R-:W1:Y:S01]  /*0020*/  LDC R3, c[0x0][0x360] ;  /* 0x0000d800ff037b82 */ /* 0x000e620000000800 */
[----:B------:R-:W1:Y:S07]  /*0030*/  S2R R0, SR_TID.X ;  /* 0x0000000000007919 */ /* 0x000e6e0000002100 */
[----:B------:R-:W0:Y:S08]  /*0040*/  S2UR UR5, SR_CTAID.Y ;  /* 0x00000000000579c3 */ /* 0x000e300000002600 */
[----:B------:R-:W0:Y:S08]  /*0050*/  LDC R20, c[0x0][0x364] ;  /* 0x0000d900ff147b82 */ /* 0x000e300000000800 */
[----:B------:R-:W1:Y:S08]  /*0060*/  S2UR UR4, SR_CTAID.X ;  /* 0x00000000000479c3 */ /* 0x000e700000002500 */
[----:B------:R-:W2:Y:S08]  /*0070*/  LDC.64 R6, c[0x0][0x390] ;  /* 0x0000e400ff067b82 */ /* 0x000eb00000000a00 */
[----:B------:R-:W3:Y:S01]  /*0080*/  LDC R11, c[0x0][0x398] ;  /* 0x0000e600ff0b7b82 */ /* 0x000ee20000000800 */
[----:B0-----:R-:W-:-:S02]  /*0090*/  IMAD R20, R20, UR5, R5 ;  /* 0x0000000514147c24 */ /* 0x001fc4000f8e0205 */
[----:B-1----:R-:W-:-:S03]  /*00a0*/  IMAD R3, R3, UR4, R0 ;  /* 0x0000000403037c24 */ /* 0x002fc6000f8e0200 */
[----:B--2---:R-:W-:-:S04]  /*00b0*/  ISETP.GE.AND P0, PT, R20, R7, PT ;  /* 0x000000071400720c */ /* 0x004fc80003f06270 */
[----:B------:R-:W-:-:S04]  /*00c0*/  ISETP.GE.OR P0, PT, R3, R6, P0 ;  /* 0x000000060300720c */ /* 0x000fc80000706670 */
[----:B---3--:R-:W-:-:S13]  /*00d0*/  ISETP.LT.OR P0, PT, R11, 0x1, P0 ;  /* 0x000000010b00780c */ /* 0x008fda0000701670 */
[----:B------:R-:W-:Y:S05]  /*00e0*/  @P0 EXIT ;  /* 0x000000000000094d */ /* 0x000fea0003800000 */
[----:B------:R-:W-:Y:S01]  /*00f0*/  ISETP.GE.U32.AND P0, PT, R11, 0x8, PT ;  /* 0x000000080b00780c */ /* 0x000fe20003f06070 */
[-C--:B------:R-:W-:Y:S01]  /*0100*/  IMAD R20, R20, R6.reuse, R3 ;  /* 0x0000000614147224 */ /* 0x080fe200078e0203 */
[----:B------:R-:W0:Y:S01]  /*0110*/  LDCU.64 UR12, c[0x0][0x358] ;  /* 0x00006b00ff0c77ac */ /* 0x000e220008000a00 */
[----:B------:R-:W-:Y:S02]  /*0120*/  HFMA2 R8, -RZ, RZ, 0, 0 ;  /* 0x00000000ff087431 */ /* 0x000fe400000001ff */
[----:B------:R-:W-:Y:S01]  /*0130*/  IMAD R21, R7, R6, RZ ;  /* 0x0000000607157224 */ /* 0x000fe200078e02ff */
[----:B------:R-:W-:Y:S01]  /*0140*/  LOP3.LUT R9, R11, 0x7, RZ, 0xc0, !PT ;  /* 0x000000070b097812 */ /* 0x000fe200078ec0ff */
[----:B------:R-:W-:-:S06]  /*0150*/  IMAD R7, R20, R11, RZ ;  /* 0x0000000b14077224 */ /* 0x000fcc00078e02ff */
[----:B------:R-:W-:Y:S05]  /*0160*/  @!P0 BRA `(.L_x_21) ;  /* 0x0000001000e48947 */ /* 0x000fea0003800000 */
[----:B------:R-:W1:Y:S01]  /*0170*/  LDCU.128 UR8, c[0x0][0x3a0] ;  /* 0x00007400ff0877ac */ /* 0x000e620008000c00 */
[----:B------:R-:W2:Y:S01]  /*0180*/  LDC.64 R16, c[0x0][0x388] ;  /* 0x0000e200ff107b82 */ /* 0x000ea20000000a00 */
[----:B------:R-:W-:Y:S02]  /*0190*/  LOP3.LUT R8, R11, 0x7ffffff8, RZ, 0xc0, !PT ;  /* 0x7ffffff80b087812 */ /* 0x000fe400078ec0ff */
[----:B------:R-:W-:Y:S01]  /*01a0*/  MOV R6, R7 ;  /* 0x0000000700067202 */ /* 0x000fe20000000f00 */
[----:B------:R-:W3:Y:S01]  /*01b0*/  LDCU.64 UR14, c[0x0][0x380] ;  /* 0x00007000ff0e77ac */ /* 0x000ee20008000a00 */
[----:B------:R-:W-:Y:S02]  /*01c0*/  MOV R5, R20 ;  /* 0x0000001400057202 */ /* 0x000fe40000000f00 */
[----:B------:R-:W-:Y:S01]  /*01d0*/  IADD3 R4, PT, PT, -R8, RZ, RZ ;  /* 0x000000ff08047210 */ /* 0x000fe20007ffe1ff */
[----:B-1----:R-:W-:Y:S02]  /*01e0*/  UIADD3 UR6, UP0, UPT, UR8, 0x10, URZ ;  /* 0x0000001008067890 */ /* 0x002fe4000ff1e0ff */
[----:B------:R-:W-:-:S02]  /*01f0*/  UIADD3 UR4, UP1, UPT, UR10, 0x10, URZ ;  /* 0x000000100a047890 */ /* 0x000fc4000ff3e0ff */
[----:B------:R-:W-:Y:S02]  /*0200*/  UIADD3.X UR7, UPT, UPT, URZ, UR9, URZ, UP0, !UPT ;  /* 0x00000009ff077290 */ /* 0x000fe400087fe4ff */
[----:B------:R-:W-:Y:S01]  /*0210*/  UIADD3.X UR5, UPT, UPT, URZ, UR11, URZ, UP1, !UPT ;  /* 0x0000000bff057290 */ /* 0x000fe20008ffe4ff */
[----:B------:R-:W-:Y:S02]  /*0220*/  MOV R12, UR6 ;  /* 0x00000006000c7c02 */ /* 0x000fe40008000f00 */
[----:B------:R-:W-:Y:S02]  /*0230*/  MOV R10, UR4 ;  /* 0x00000004000a7c02 */ /* 0x000fe40008000f00 */
[----:B------:R-:W-:Y:S02]  /*0240*/  MOV R13, UR7 ;  /* 0x00000007000d7c02 */ /* 0x000fe40008000f00 */
[----:B---3--:R-:W-:-:S07]  /*0250*/  MOV R23, UR5 ;  /* 0x0000000500177c02 */ /* 0x008fce0008000f00 */
.L_x_54:
[----:B------:R-:W-:-:S04]  /*0260*/  IADD3 R14, P0, PT, R6, UR14, RZ ;  /* 0x0000000e060e7c10 */ /* 0x000fc8000ff1e0ff */
[----:B------:R-:W-:-:S05]  /*0270*/  LEA.HI.X.SX32 R15, R6, UR15, 0x1, P0 ;  /* 0x0000000f060f7c11 */ /* 0x000fca00080f0eff */
[----:B0-----:R-:W3:Y:S01]  /*0280*/  LDG.E.U8 R3, desc[UR12][R14.64] ;  /* 0x0000000c0e037981 */ /* 0x001ee2000c1e1100 */
[----:B------:R-:W-:Y:S01]  /*0290*/  MOV R0, 0x437f0000 ;  /* 0x437f000000007802 */ /* 0x000fe20000000f00 */
[----:B------:R-:W-:Y:S01]  /*02a0*/  IMAD.MOV.U32 R11, RZ, RZ, 0x3b808081 ;  /* 0x3b808081ff0b7424 */ /* 0x000fe200078e00ff */
[----:B------:R-:W-:Y:S03]  /*02b0*/  BSSY.RECONVERGENT B2, `(.L_x_22) ;  /* 0x000000d000027945 */ /* 0x000fe60003800200 */
[----:B------:R-:W-:-:S04]  /*02c0*/  FFMA R0, R11, -R0, 1 ;  /* 0x3f8000000b007423 */ /* 0x000fc80000000800 */
[----:B------:R-:W-:Y:S01]  /*02d0*/  FFMA R0, R0, R11, 0.0039215688593685626984 ;  /* 0x3b80808100007423 */ /* 0x000fe2000000000b */
[----:B---3--:R-:W-:-:S04]  /*02e0*/  I2FP.F32.U32 R3, R3 ;  /* 0x0000000300037245 */ /* 0x008fc80000201000 */
[----:B------:R-:W0:Y:S01]  /*02f0*/  FCHK P0, R3, 255 ;  /* 0x437f000003007902 */ /* 0x000e220000000000 */
[----:B------:R-:W-:-:S04]  /*0300*/  FFMA R2, R3, R0, RZ ;  /* 0x0000000003027223 */ /* 0x000fc800000000ff */
[----:B------:R-:W-:-:S04]  /*0310*/  FFMA R11, R2, -255, R3 ;  /* 0xc37f0000020b7823 */ /* 0x000fc80000000003 */
[----:B------:R-:W-:Y:S01]  /*0320*/  FFMA R0, R0, R11, R2 ;  /* 0x0000000b00007223 */ /* 0x000fe20000000002 */
[----:B------:R-:W-:Y:S01]  /*0330*/  MOV R11, R23 ;  /* 0x00000017000b7202 */ /* 0x000fe20000000f00 */
[----:B0-----:R-:W-:Y:S06]  /*0340*/  @!P0 BRA `(.L_x_23) ;  /* 0x00000000000c8947 */ /* 0x001fec0003800000 */
[----:B------:R-:W-:Y:S01]  /*0350*/  HFMA2 R0, -RZ, RZ, 3.748046875, 0 ;  /* 0x437f0000ff007431 */ /* 0x000fe200000001ff */
[----:B------:R-:W-:-:S07]  /*0360*/  MOV R22, 0x380 ;  /* 0x0000038000167802 */ /* 0x000fce0000000f00 */
[----:B--2---:R-:W-:Y:S05]  /*0370*/  CALL.REL.NOINC `($__internal_1_$__cuda_sm3x_div_rn_noftz_f32_slowpath) ;  /* 0x0000002400007944 */ /* 0x004fea0003c00000 */
.L_x_23:
[----:B------:R-:W-:Y:S05]  /*0380*/  BSYNC.RECONVERGENT B2 ;  /* 0x0000000000027941 */ /* 0x000fea0003800200 */
.L_x_22:
[----:B------:R-:W3:Y:S04]  /*0390*/  LDG.E R18, desc[UR12][R10.64+-0x10] ;  /* 0xfffff00c0a127981 */ /* 0x000ee8000c1e1900 */
[----:B------:R-:W4:Y:S01]  /*03a0*/  LDG.E R3, desc[UR12][R12.64+-0x10] ;  /* 0xfffff00c0c037981 */ /* 0x000f22000c1e1900 */
[----:B------:R-:W-:Y:S01]  /*03b0*/  BSSY.RECONVERGENT B2, `(.L_x_24) ;  /* 0x000000e000027945 */ /* 0x000fe20003800200 */
[----:B---3--:R-:W0:Y:S01]  /*03c0*/  MUFU.RCP R2, R18 ;  /* 0x0000001200027308 */ /* 0x008e220000001000 */
[----:B----4-:R-:W-:-:S07]  /*03d0*/  FADD R3, -R3, R0 ;  /* 0x0000000003037221 */ /* 0x010fce0000000100 */
[----:B------:R-:W1:Y:S01]  /*03e0*/  FCHK P0, R3, R18 ;  /* 0x0000001203007302 */ /* 0x000e620000000000 */
[----:B0-----:R-:W-:-:S04]  /*03f0*/  FFMA R19, -R18, R2, 1 ;  /* 0x3f80000012137423 */ /* 0x001fc80000000102 */
[----:B------:R-:W-:-:S04]  /*0400*/  FFMA R2, R2, R19, R2 ;  /* 0x0000001302027223 */ /* 0x000fc80000000002 */
[----:B------:R-:W-:-:S04]  /*0410*/  FFMA R19, R3, R2, RZ ;  /* 0x0000000203137223 */ /* 0x000fc800000000ff */
[----:B------:R-:W-:-:S04]  /*0420*/  FFMA R0, -R18, R19, R3 ;  /* 0x0000001312007223 */ /* 0x000fc80000000103 */
[----:B------:R-:W-:Y:S01]  /*0430*/  FFMA R23, R2, R0, R19 ;  /* 0x0000000002177223 */ /* 0x000fe20000000013 */
[----:B-1----:R-:W-:Y:S06]  /*0440*/  @!P0 BRA `(.L_x_25) ;  /* 0x0000000000108947 */ /* 0x002fec0003800000 */
[----:B------:R-:W-:Y:S02]  /*0450*/  MOV R0, R18 ;  /* 0x0000001200007202 */ /* 0x000fe40000000f00 */
[----:B------:R-:W-:-:S07]  /*0460*/  MOV R22, 0x480 ;  /* 0x0000048000167802 */ /* 0x000fce0000000f00 */
[----:B--2---:R-:W-:Y:S05]  /*0470*/  CALL.REL.NOINC `($__internal_1_$__cuda_sm3x_div_rn_noftz_f32_slowpath) ;  /* 0x0000002000c07944 */ /* 0x004fea0003c00000 */
[----:B------:R-:W-:-:S07]  /*0480*/  MOV R23, R0 ;  /* 0x0000000000177202 */ /* 0x000fce0000000f00 */
.L_x_25:
[----:B------:R-:W-:Y:S05]  /*0490*/  BSYNC.RECONVERGENT B2 ;  /* 0x0000000000027941 */ /* 0x000fea0003800200 */
.L_x_24:
[----:B--2---:R-:W-:-:S05]  /*04a0*/  IMAD.WIDE R18, R5, 0x4, R16 ;  /* 0x0000000405127825 */ /* 0x004fca00078e0210 */
[----:B------:R0:W-:Y:S04]  /*04b0*/  STG.E desc[UR12][R18.64], R23 ;  /* 0x0000001712007986 */ /* 0x0001e8000c10190c */
[----:B------:R-:W2:Y:S01]  /*04c0*/  LDG.E.U8 R0, desc[UR12][R14.64+0x1] ;  /* 0x0000010c0e007981 */ /* 0x000ea2000c1e1100 */
[----:B------:R-:W-:Y:S01]  /*04d0*/  HFMA2 R2, -RZ, RZ, 0.9375, -7.688999176025390625e-06 ;  /* 0x3b808081ff027431 */ /* 0x000fe200000001ff */
[----:B------:R-:W-:Y:S01]  /*04e0*/  MOV R3, 0x437f0000 ;  /* 0x437f000000037802 */ /* 0x000fe20000000f00 */
[----:B------:R-:W-:Y:S04]  /*04f0*/  BSSY.RECONVERGENT B2, `(.L_x_26) ;  /* 0x000000d000027945 */ /* 0x000fe80003800200 */
[----:B------:R-:W-:Y:S01]  /*0500*/  FFMA R3, R2, -R3, 1 ;  /* 0x3f80000002037423 */ /* 0x000fe20000000803 */
[----:B--2---:R-:W-:-:S03]  /*0510*/  I2FP.F32.U32 R22, R0 ;  /* 0x0000000000167245 */ /* 0x004fc60000201000 */
[----:B------:R-:W-:Y:S01]  /*0520*/  FFMA R0, R3, R2, 0.0039215688593685626984 ;  /* 0x3b80808103007423 */ /* 0x000fe20000000002 */
[----:B------:R-:W1:Y:S03]  /*0530*/  FCHK P0, R22, 255 ;  /* 0x437f000016007902 */ /* 0x000e660000000000 */
[----:B------:R-:W-:-:S04]  /*0540*/  FFMA R3, R0, R22, RZ ;  /* 0x0000001600037223 */ /* 0x000fc800000000ff */
[----:B------:R-:W-:-:S04]  /*0550*/  FFMA R2, R3, -255, R22 ;  /* 0xc37f000003027823 */ /* 0x000fc80000000016 */
[----:B------:R-:W-:Y:S01]  /*0560*/  FFMA R0, R0, R2, R3 ;  /* 0x0000000200007223 */ /* 0x000fe20000000003 */
[----:B01----:R-:W-:Y:S06]  /*0570*/  @!P0 BRA `(.L_x_27) ;  /* 0x0000000000108947 */ /* 0x003fec0003800000 */
[----:B------:R-:W-:Y:S01]  /*0580*/  IMAD.MOV.U32 R3, RZ, RZ, R22 ;  /* 0x000000ffff037224 */ /* 0x000fe200078e0016 */
[----:B------:R-:W-:Y:S02]  /*0590*/  MOV R0, 0x437f0000 ;  /* 0x437f000000007802 */ /* 0x000fe40000000f00 */
[----:B------:R-:W-:-:S07]  /*05a0*/  MOV R22, 0x5c0 ;  /* 0x000005c000167802 */ /* 0x000fce0000000f00 */
[----:B------:R-:W-:Y:S05]  /*05b0*/  CALL.REL.NOINC `($__internal_1_$__cuda_sm3x_div_rn_noftz_f32_slowpath) ;  /* 0x0000002000707944 */ /* 0x000fea0003c00000 */
.L_x_27:
[----:B------:R-:W-:Y:S05]  /*05c0*/  BSYNC.RECONVERGENT B2 ;  /* 0x0000000000027941 */ /* 0x000fea0003800200 */
.L_x_26:
[----:B------:R-:W2:Y:S04]  /*05d0*/  LDG.E R22, desc[UR12][R10.64+-0xc] ;  /* 0xfffff40c0a167981 */ /* 0x000ea8000c1e1900 */
[----:B------:R-:W3:Y:S01]  /*05e0*/  LDG.E R3, desc[UR12][R12.64+-0xc] ;  /* 0xfffff40c0c037981 */ /* 0x000ee2000c1e1900 */
[----:B------:R-:W-:Y:S01]  /*05f0*/  BSSY.RECONVERGENT B2, `(.L_x_28) ;  /* 0x000000e000027945 */ /* 0x000fe20003800200 */
[----:B--2---:R-:W0:Y:S01]  /*0600*/  MUFU.RCP R2, R22 ;  /* 0x0000001600027308 */ /* 0x004e220000001000 */
[----:B---3--:R-:W-:-:S07]  /*0610*/  FADD R3, -R3, R0 ;  /* 0x0000000003037221 */ /* 0x008fce0000000100 */
        /* <DEDUP_REMOVED lines=9> */
[----:B------:R-:W-:Y:S05]  /*06b0*/  CALL.REL.NOINC `($__internal_1_$__cuda_sm3x_div_rn_noftz_f32_slowpath) ;  /* 0x0000002000307944 */ /* 0x000fea0003c00000 */
[----:B------:R-:W-:-:S07]  /*06c0*/  MOV R23, R0 ;  /* 0x0000000000177202 */ /* 0x000fce0000000f00 */
.L_x_29:
[----:B------:R-:W-:Y:S05]  /*06d0*/  BSYNC.RECONVERGENT B2 ;  /* 0x0000000000027941 */ /* 0x000fea0003800200 */
.L_x_28:
[----:B------:R-:W-:-:S05]  /*06e0*/  IMAD.WIDE R18, R21, 0x4, R18 ;  /* 0x0000000415127825 */ /* 0x000fca00078e0212 */
        /* <DEDUP_REMOVED lines=13> */
[----:B------:R-:W-:Y:S02]  /*07c0*/  MOV R3, R22 ;  /* 0x0000001600037202 */ /* 0x000fe40000000f00 */
[----:B------:R-:W-:Y:S02]  /*07d0*/  MOV R0, 0x437f0000 ;  /* 0x437f000000007802 */ /* 0x000fe40000000f00 */
[----:B------:R-:W-:-:S07]  /*07e0*/  MOV R22, 0x800 ;  /* 0x0000080000167802 */ /* 0x000fce0000000f00 */
[----:B------:R-:W-:Y:S05]  /*07f0*/  CALL.REL.NOINC `($__internal_1_$__cuda_sm3x_div_rn_noftz_f32_slowpath) ;  /* 0x0000001c00e07944 */ /* 0x000fea0003c00000 */
.L_x_31:
[----:B------:R-:W-:Y:S05]  /*0800*/  BSYNC.RECONVERGENT B2 ;  /* 0x0000000000027941 */ /* 0x000fea0003800200 */
.L_x_30:
        /* <DEDUP_REMOVED lines=12> */
[----:B------:R-:W-:Y:S01]  /*08d0*/  IMAD.MOV.U32 R0, RZ, RZ, R22 ;  /* 0x000000ffff007224 */ /* 0x000fe200078e0016 */
[----:B------:R-:W-:-:S07]  /*08e0*/  MOV R22, 0x900 ;  /* 0x0000090000167802 */ /* 0x000fce0000000f00 */
[----:B------:R-:W-:Y:S05]  /*08f0*/  CALL.REL.NOINC `($__internal_1_$__cuda_sm3x_div_rn_noftz_f32_slowpath) ;  /* 0x0000001c00a07944 */ /* 0x000fea0003c00000 */
[----:B------:R-:W-:-:S07]  /*0900*/  MOV R23, R0 ;  /* 0x0000000000177202 */ /* 0x000fce0000000f00 */
.L_x_33:
[----:B------:R-:W-:Y:S05]  /*0910*/  BSYNC.RECONVERGENT B2 ;  /* 0x0000000000027941 */ /* 0x000fea0003800200 */
.L_x_32:
        /* <DEDUP_REMOVED lines=18> */
.L_x_35:
[----:B------:R-:W-:Y:S05]  /*0a40*/  BSYNC.RECONVERGENT B2 ;  /* 0x0000000000027941 */ /* 0x000fea0003800200 */
.L_x_34:
        /* <DEDUP_REMOVED lines=16> */
.L_x_37:
[----:B------:R-:W-:Y:S05]  /*0b50*/  BSYNC.RECONVERGENT B2 ;  /* 0x0000000000027941 */ /* 0x000fea0003800200 */
.L_x_36:
[----:B------:R-:W-:-:S05]  /*0b60*/  IMAD.WIDE R18, R21, 0x4, R18 ;  /* 0x0000000415127825 */ /* 0x000fca00078e0212 */
[----:B------:R0:W-:Y:S04]  /*0b70*/  STG.E desc[UR12][R18.64], R23 ;  /* 0x0000001712007986 */ /* 0x0001e8000c10190c */
[----:B------:R-:W2:Y:S01]  /*0b80*/  LDG.E.U8 R0, desc[UR12][R14.64+0x4] ;  /* 0x0000040c0e007981 */ /* 0x000ea2000c1e1100 */
[----:B------:R-:W-:Y:S02]  /*0b90*/  HFMA2 R3, -RZ, RZ, 3.748046875, 0 ;  /* 0x437f0000ff037431 */ /* 0x000fe400000001ff */
[----:B------:R-:W-:Y:S01]  /*0ba0*/  IMAD.MOV.U32 R2, RZ, RZ, 0x3b808081 ;  /* 0x3b808081ff027424 */ /* 0x000fe200078e00ff */
[----:B------:R-:W-:Y:S03]  /*0bb0*/  BSSY.RECONVERGENT B2, `(.L_x_38) ;  /* 0x000000d000027945 */ /* 0x000fe60003800200 */
        /* <DEDUP_REMOVED lines=12> */
.L_x_39:
[----:B------:R-:W-:Y:S05]  /*0c80*/  BSYNC.RECONVERGENT B2 ;  /* 0x0000000000027941 */ /* 0x000fea0003800200 */
.L_x_38:
        /* <DEDUP_REMOVED lines=16> */
.L_x_41:
[----:B------:R-:W-:Y:S05]  /*0d90*/  BSYNC.RECONVERGENT B2 ;  /* 0x0000000000027941 */ /* 0x000fea0003800200 */
.L_x_40:
        /* <DEDUP_REMOVED lines=18> */
.L_x_43:
[----:B------:R-:W-:Y:S05]  /*0ec0*/  BSYNC.RECONVERGENT B2 ;  /* 0x0000000000027941 */ /* 0x000fea0003800200 */
.L_x_42:
        /* <DEDUP_REMOVED lines=16> */
.L_x_45:
[----:B------:R-:W-:Y:S05]  /*0fd0*/  BSYNC.RECONVERGENT B2 ;  /* 0x0000000000027941 */ /* 0x000fea0003800200 */
.L_x_44:
        /* <DEDUP_REMOVED lines=18> */
.L_x_47:
[----:B------:R-:W-:Y:S05]  /*1100*/  BSYNC.RECONVERGENT B2 ;  /* 0x0000000000027941 */ /* 0x000fea0003800200 */
.L_x_46:
        /* <DEDUP_REMOVED lines=16> */
.L_x_49:
[----:B------:R-:W-:Y:S05]  /*1210*/  BSYNC.RECONVERGENT B2 ;  /* 0x0000000000027941 */ /* 0x000fea0003800200 */
.L_x_48:
[----:B------:R-:W-:-:S05]  /*1220*/  IMAD.WIDE R18, R21, 0x4, R18 ;  /* 0x0000000415127825 */ /* 0x000fca00078e0212 */
[----:B------:R0:W-:Y:S04]  /*1230*/  STG.E desc[UR12][R18.64], R23 ;  /* 0x0000001712007986 */ /* 0x0001e8000c10190c */
[----:B------:R-:W2:Y:S01]  /*1240*/  LDG.E.U8 R14, desc[UR12][R14.64+0x7] ;  /* 0x0000070c0e0e7981 */ /* 0x000ea2000c1e1100 */
[----:B------:R-:W-:Y:S01]  /*1250*/  HFMA2 R0, -RZ, RZ, 0.9375, -7.688999176025390625e-06 ;  /* 0x3b808081ff007431 */ /* 0x000fe200000001ff */
[----:B------:R-:W-:Y:S01]  /*1260*/  MOV R3, 0x437f0000 ;  /* 0x437f000000037802 */ /* 0x000fe20000000f00 */
[----:B------:R-:W-:Y:S04]  /*1270*/  BSSY.RECONVERGENT B2, `(.L_x_50) ;  /* 0x000000d000027945 */ /* 0x000fe80003800200 */
[----:B------:R-:W-:-:S04]  /*1280*/  FFMA R3, R0, -R3, 1 ;  /* 0x3f80000000037423 */ /* 0x000fc80000000803 */
[----:B------:R-:W-:Y:S01]  /*1290*/  FFMA R0, R3, R0, 0.0039215688593685626984 ;  /* 0x3b80808103007423 */ /* 0x000fe20000000000 */
[----:B--2---:R-:W-:-:S04]  /*12a0*/  I2FP.F32.U32 R22, R14 ;  /* 0x0000000e00167245 */ /* 0x004fc80000201000 */
[----:B------:R-:W1:Y:S01]  /*12b0*/  FCHK P0, R22, 255 ;  /* 0x437f000016007902 */ /* 0x000e620000000000 */
        /* <DEDUP_REMOVED lines=8> */
.L_x_51:
[----:B------:R-:W-:Y:S05]  /*1340*/  BSYNC.RECONVERGENT B2 ;  /* 0x0000000000027941 */ /* 0x000fea0003800200 */
.L_x_50:
        /* <DEDUP_REMOVED lines=15> */
.L_x_53:
[----:B------:R-:W-:Y:S05]  /*1440*/  BSYNC.RECONVERGENT B2 ;  /* 0x0000000000027941 */ /* 0x000fea0003800200 */
.L_x_52:
[C---:B------:R-:W-:Y:S01]  /*1450*/  IMAD.WIDE R18, R21.reuse, 0x4, R18 ;  /* 0x0000000415127825 */ /* 0x040fe200078e0212 */
[----:B------:R-:W-:Y:S02]  /*1460*/  IADD3 R4, PT, PT, R4, 0x8, RZ ;  /* 0x0000000804047810 */ /* 0x000fe40007ffe0ff */
[----:B------:R-:W-:Y:S02]  /*1470*/  IADD3 R10, P2, PT, R10, 0x20, RZ ;  /* 0x000000200a0a7810 */ /* 0x000fe40007f5e0ff */
[----:B------:R1:W-:Y:S01]  /*1480*/  STG.E desc[UR12][R18.64], R0 ;  /* 0x0000000012007986 */ /* 0x0003e2000c10190c */
[----:B------:R-:W-:Y:S02]  /*1490*/  ISETP.NE.AND P0, PT, R4, RZ, PT ;  /* 0x000000ff0400720c */ /* 0x000fe40003f05270 */
[----:B------:R-:W-:Y:S01]  /*14a0*/  IADD3 R12, P1, PT, R12, 0x20, RZ ;  /* 0x000000200c0c7810 */ /* 0x000fe20007f3e0ff */
[----:B------:R-:W-:Y:S01]  /*14b0*/  IMAD.X R23, RZ, RZ, R11, P2 ;  /* 0x000000ffff177224 */ /* 0x000fe200010e060b */
[----:B------:R-:W-:-:S02]  /*14c0*/  LEA R5, R21, R5, 0x3 ;  /* 0x0000000515057211 */ /* 0x000fc400078e18ff */
[----:B------:R-:W-:Y:S02]  /*14d0*/  IADD3.X R13, PT, PT, RZ, R13, RZ, P1, !PT ;  /* 0x0000000dff0d7210 */ /* 0x000fe40000ffe4ff */
[----:B------:R-:W-:-:S05]  /*14e0*/  IADD3 R6, PT, PT, R6, 0x8, RZ ;  /* 0x0000000806067810 */ /* 0x000fca0007ffe0ff */
[----:B-1----:R-:W-:Y:S05]  /*14f0*/  @P0 BRA `(.L_x_54) ;  /* 0xffffffec00580947 */ /* 0x002fea000383ffff */
.L_x_21:
[----:B------:R-:W-:-:S13]  /*1500*/  ISETP.NE.AND P0, PT, R9, RZ, PT ;  /* 0x000000ff0900720c */ /* 0x000fda0003f05270 */
[----:B0-----:R-:W-:Y:S05]  /*1510*/  @!P0 EXIT ;  /* 0x000000000000894d */ /* 0x001fea0003800000 */
[----:B------:R-:W0:Y:S01]  /*1520*/  LDCU UR4, c[0x0][0x398] ;  /* 0x00007300ff0477ac */ /* 0x000e220008000800 */
[----:B------:R-:W-:Y:S01]  /*1530*/  ISETP.GE.U32.AND P0, PT, R9, 0x4, PT ;  /* 0x000000040900780c */ /* 0x000fe20003f06070 */
[----:B0-----:R-:W-:-:S12]  /*1540*/  ULOP3.LUT UR4, UR4, 0x3, URZ, 0xc0, !UPT ;  /* 0x0000000304047892 */ /* 0x001fd8000f8ec0ff */
[----:B------:R-:W-:Y:S05]  /*1550*/  @!P0 BRA `(.L_x_55) ;  /* 0x0000000800688947 */ /* 0x000fea0003800000 */
[----:B------:R-:W0:Y:S01]  /*1560*/  LDCU.64 UR6, c[0x0][0x380] ;  /* 0x00007000ff0677ac */ /* 0x000e220008000a00 */
[----:B------:R-:W-:-:S04]  /*1570*/  IADD3 R0, PT, PT, R7, R8, RZ ;  /* 0x0000000807007210 */ /* 0x000fc80007ffe0ff */
[----:B0-----:R-:W-:-:S04]  /*1580*/  IADD3 R14, P0, PT, R0, UR6, RZ ;  /* 0x00000006000e7c10 */ /* 0x001fc8000ff1e0ff */
[----:B------:R-:W-:-:S05]  /*1590*/  LEA.HI.X.SX32 R15, R0, UR7, 0x1, P0 ;  /* 0x00000007000f7c11 */ /* 0x000fca00080f0eff */
[----:B------:R-:W2:Y:S01]  /*15a0*/  LDG.E.U8 R0, desc[UR12][R14.64] ;  /* 0x0000000c0e007981 */ /* 0x000ea2000c1e1100 */
[----:B------:R-:W-:Y:S01]  /*15b0*/  HFMA2 R2, -RZ, RZ, 0.9375, -7.688999176025390625e-06 ;  /* 0x3b808081ff027431 */ /* 0x000fe200000001ff */
[----:B------:R-:W-:Y:S01]  /*15c0*/  MOV R3, 0x437f0000 ;  /* 0x437f000000037802 */ /* 0x000fe20000000f00 */
[----:B------:R-:W-:Y:S01]  /*15d0*/  BSSY.RECONVERGENT B2, `(.L_x_56) ;  /* 0x000000e000027945 */ /* 0x000fe20003800200 */
[----:B------:R-:W-:-:S03]  /*15e0*/  IMAD R4, R21, R8, R20 ;  /* 0x0000000815047224 */ /* 0x000fc600078e0214 */
[----:B------:R-:W-:Y:S01]  /*15f0*/  FFMA R3, R2, -R3, 1 ;  /* 0x3f80000002037423 */ /* 0x000fe20000000803 */
[----:B--2---:R-:W-:-:S03]  /*1600*/  I2FP.F32.U32 R6, R0 ;  /* 0x0000000000067245 */ /* 0x004fc60000201000 */
[----:B------:R-:W-:Y:S01]  /*1610*/  FFMA R0, R3, R2, 0.0039215688593685626984 ;  /* 0x3b80808103007423 */ /* 0x000fe20000000002 */
[----:B------:R-:W0:Y:S03]  /*1620*/  FCHK P0, R6, 255 ;  /* 0x437f000006007902 */ /* 0x000e260000000000 */
[----:B------:R-:W-:-:S04]  /*1630*/  FFMA R3, R0, R6, RZ ;  /* 0x0000000600037223 */ /* 0x000fc800000000ff */
[----:B------:R-:W-:-:S04]  /*1640*/  FFMA R2, R3, -255, R6 ;  /* 0xc37f000003027823 */ /* 0x000fc80000000006 */
[----:B------:R-:W-:Y:S01]  /*1650*/  FFMA R0, R0, R2, R3 ;  /* 0x0000000200007223 */ /* 0x000fe20000000003 */
[----:B0-----:R-:W-:Y:S06]  /*1660*/  @!P0 BRA `(.L_x_57) ;  /* 0x0000000000108947 */ /* 0x001fec0003800000 */
[----:B------:R-:W-:Y:S02]  /*1670*/  MOV R3, R6 ;  /* 0x0000000600037202 */ /* 0x000fe40000000f00 */
[----:B------:R-:W-:Y:S02]  /*1680*/  MOV R0, 0x437f0000 ;  /* 0x437f000000007802 */ /* 0x000fe40000000f00 */
[----:B------:R-:W-:-:S07]  /*1690*/  MOV R22, 0x16b0 ;  /* 0x000016b000167802 */ /* 0x000fce0000000f00 */
[----:B------:R-:W-:Y:S05]  /*16a0*/  CALL.REL.NOINC `($__internal_1_$__cuda_sm3x_div_rn_noftz_f32_slowpath) ;  /* 0x0000001000347944 */ /* 0x000fea0003c00000 */
.L_x_57:
[----:B------:R-:W-:Y:S05]  /*16b0*/  BSYNC.RECONVERGENT B2 ;  /* 0x0000000000027941 */ /* 0x000fea0003800200 */
.L_x_56:
[----:B------:R-:W0:Y:S08]  /*16c0*/  LDC.64 R10, c[0x0][0x3a8] ;  /* 0x0000ea00ff0a7b82 */ /* 0x000e300000000a00 */
[----:B------:R-:W1:Y:S01]  /*16d0*/  LDC.64 R12, c[0x0][0x3a0] ;  /* 0x0000e800ff0c7b82 */ /* 0x000e620000000a00 */
[----:B0-----:R-:W-:-:S05]  /*16e0*/  IMAD.WIDE.U32 R10, R8, 0x4, R10 ;  /* 0x00000004080a7825 */ /* 0x001fca00078e000a */
[----:B------:R-:W2:Y:S01]  /*16f0*/  LDG.E R6, desc[UR12][R10.64] ;  /* 0x0000000c0a067981 */ /* 0x000ea2000c1e1900 */
[----:B-1----:R-:W-:-:S05]  /*1700*/  IMAD.WIDE.U32 R12, R8, 0x4, R12 ;  /* 0x00000004080c7825 */ /* 0x002fca00078e000c */
        /* <DEDUP_REMOVED lines=14> */
[----:B------:R-:W-:-:S07]  /*17f0*/  IMAD.MOV.U32 R9, RZ, RZ, R0 ;  /* 0x000000ffff097224 */ /* 0x000fce00078e0000 */
.L_x_59:
[----:B------:R-:W-:Y:S05]  /*1800*/  BSYNC.RECONVERGENT B2 ;  /* 0x0000000000027941 */ /* 0x000fea0003800200 */
.L_x_58:
[----:B------:R-:W0:Y:S02]  /*1810*/  LDC.64 R2, c[0x0][0x388] ;  /* 0x0000e200ff027b82 */ /* 0x000e240000000a00 */
[----:B0-----:R-:W-:-:S05]  /*1820*/  IMAD.WIDE R4, R4, 0x4, R2 ;  /* 0x0000000404047825 */ /* 0x001fca00078e0202 */
        /* <DEDUP_REMOVED lines=17> */
.L_x_61:
[----:B------:R-:W-:Y:S05]  /*1940*/  BSYNC.RECONVERGENT B2 ;  /* 0x0000000000027941 */ /* 0x000fea0003800200 */
.L_x_60:
        /* <DEDUP_REMOVED lines=16> */
.L_x_63:
[----:B------:R-:W-:Y:S05]  /*1a50*/  BSYNC.RECONVERGENT B2 ;  /* 0x0000000000027941 */ /* 0x000fea0003800200 */
.L_x_62:
        /* <DEDUP_REMOVED lines=18> */
.L_x_65:
[----:B------:R-:W-:Y:S05]  /*1b80*/  BSYNC.RECONVERGENT B2 ;  /* 0x0000000000027941 */ /* 0x000fea0003800200 */
.L_x_64:
        /* <DEDUP_REMOVED lines=16> */
.L_x_67:
[----:B------:R-:W-:Y:S05]  /*1c90*/  BSYNC.RECONVERGENT B2 ;  /* 0x0000000000027941 */ /* 0x000fea0003800200 */
.L_x_66:
        /* <DEDUP_REMOVED lines=18> */
.L_x_69:
[----:B------:R-:W-:Y:S05]  /*1dc0*/  BSYNC.RECONVERGENT B2 ;  /* 0x0000000000027941 */ /* 0x000fea0003800200 */
.L_x_68:
        /* <DEDUP_REMOVED lines=15> */
.L_x_71:
[----:B------:R-:W-:Y:S05]  /*1ec0*/  BSYNC.RECONVERGENT B2 ;  /* 0x0000000000027941 */ /* 0x000fea0003800200 */
.L_x_70:
[----:B------:R-:W-:-:S04]  /*1ed0*/  IMAD.WIDE R4, R21, 0x4, R4 ;  /* 0x0000000415047825 */ /* 0x000fc800078e0204 */
[----:B------:R-:W-:Y:S01]  /*1ee0*/  VIADD R8, R8, 0x4 ;  /* 0x0000000408087836 */ /* 0x000fe20000000000 */
[----:B------:R0:W-:Y:S06]  /*1ef0*/  STG.E desc[UR12][R4.64], R0 ;  /* 0x0000000004007986 */ /* 0x0001ec000c10190c */
.L_x_55:
[----:B------:R-:W-:-:S13]  /*1f00*/  ISETP.NE.AND P0, PT, RZ, UR4, PT ;  /* 0x00000004ff007c0c */ /* 0x000fda000bf05270 */
[----:B------:R-:W-:Y:S05]  /*1f10*/  @!P0 EXIT ;  /* 0x000000000000894d */ /* 0x000fea0003800000 */
[----:B------:R-:W-:-:S09]  /*1f20*/  UISETP.NE.AND UP0, UPT, UR4, 0x1, UPT ;  /* 0x000000010400788c */ /* 0x000fd2000bf05270 */
[----:B------:R-:W-:Y:S05]  /*1f30*/  BRA.U !UP0, `(.L_x_72) ;  /* 0x0000000508487547 */ /* 0x000fea000b800000 */
[----:B------:R-:W1:Y:S01]  /*1f40*/  LDCU.64 UR4, c[0x0][0x380] ;  /* 0x00007000ff0477ac */ /* 0x000e620008000a00 */
[----:B0-----:R-:W-:-:S04]  /*1f50*/  IADD3 R0, PT, PT, R7, R8, RZ ;  /* 0x0000000807007210 */ /* 0x001fc80007ffe0ff */
[----:B-1----:R-:W-:-:S04]  /*1f60*/  IADD3 R14, P0, PT, R0, UR4, RZ ;  /* 0x00000004000e7c10 */ /* 0x002fc8000ff1e0ff */
        /* <DEDUP_REMOVED lines=18> */
.L_x_74:
[----:B------:R-:W-:Y:S05]  /*2090*/  BSYNC.RECONVERGENT B2 ;  /* 0x0000000000027941 */ /* 0x000fea0003800200 */
.L_x_73:
        /* <DEDUP_REMOVED lines=20> */
.L_x_76:
[----:B------:R-:W-:Y:S05]  /*21e0*/  BSYNC.RECONVERGENT B2 ;  /* 0x0000000000027941 */ /* 0x000fea0003800200 */
.L_x_75:
[----:B------:R-:W0:Y:S02]  /*21f0*/  LDC.64 R2, c[0x0][0x388] ;  /* 0x0000e200ff027b82 */ /* 0x000e240000000a00 */
[----:B0-----:R-:W-:-:S05]  /*2200*/  IMAD.WIDE R4, R4, 0x4, R2 ;  /* 0x0000000404047825 */ /* 0x001fca00078e0202 */
[----:B------:R0:W-:Y:S04]  /*2210*/  STG.E desc[UR12][R4.64], R9 ;  /* 0x0000000904007986 */ /* 0x0001e8000c10190c */
[----:B------:R-:W2:Y:S01]  /*2220*/  LDG.E.U8 R14, desc[UR12][R14.64+0x1] ;  /* 0x0000010c0e0e7981 */ /* 0x000ea2000c1e1100 */
[----:B------:R-:W-:Y:S02]  /*2230*/  HFMA2 R0, -RZ, RZ, 0.9375, -7.688999176025390625e-06 ;  /* 0x3b808081ff007431 */ /* 0x000fe400000001ff */
[----:B------:R-:W-:Y:S01]  /*2240*/  IMAD.MOV.U32 R3, RZ, RZ, 0x437f0000 ;  /* 0x437f0000ff037424 */ /* 0x000fe200078e00ff */
[----:B------:R-:W-:Y:S03]  /*2250*/  BSSY.RECONVERGENT B2, `(.L_x_77) ;  /* 0x000000d000027945 */ /* 0x000fe60003800200 */
        /* <DEDUP_REMOVED lines=12> */
.L_x_78:
[----:B------:R-:W-:Y:S05]  /*2320*/  BSYNC.RECONVERGENT B2 ;  /* 0x0000000000027941 */ /* 0x000fea0003800200 */
.L_x_77:
        /* <DEDUP_REMOVED lines=15> */
.L_x_80:
[----:B------:R-:W-:Y:S05]  /*2420*/  BSYNC.RECONVERGENT B2 ;  /* 0x0000000000027941 */ /* 0x000fea0003800200 */
.L_x_79:
[----:B------:R-:W-:Y:S01]  /*2430*/  IMAD.WIDE R4, R21, 0x4, R4 ;  /* 0x0000000415047825 */ /* 0x000fe200078e0204 */
[----:B------:R-:W-:-:S04]  /*2440*/  IADD3 R8, PT, PT, R8, 0x2, RZ ;  /* 0x0000000208087810 */ /* 0x000fc80007ffe0ff */
[----:B------:R1:W-:Y:S03]  /*2450*/  STG.E desc[UR12][R4.64], R0 ;  /* 0x0000000004007986 */ /* 0x0003e6000c10190c */
.L_x_72:
[----:B01----:R-:W0:Y:S02]  /*2460*/  LDC R0, c[0x0][0x398] ;  /* 0x0000e600ff007b82 */ /* 0x003e240000000800 */
[----:B0-----:R-:W-:-:S04]  /*2470*/  LOP3.LUT R0, R0, 0x1, RZ, 0xc0, !PT ;  /* 0x0000000100007812 */ /* 0x001fc800078ec0ff */
[----:B------:R-:W-:-:S13]  /*2480*/  ISETP.NE.U32.AND P0, PT, R0, 0x1, PT ;  /* 0x000000010000780c */ /* 0x000fda0003f05070 */
[----:B------:R-:W-:Y:S05]  /*2490*/  @P0 EXIT ;  /* 0x000000000000094d */ /* 0x000fea0003800000 */
        /* <DEDUP_REMOVED lines=9> */
[----:B------:R-:W-:-:S04]  /*2530*/  FFMA R5, R0, -R5, 1 ;  /* 0x3f80000000057423 */ /* 0x000fc80000000805 */
[----:B------:R-:W-:Y:S01]  /*2540*/  FFMA R0, R5, R0, 0.0039215688593685626984 ;  /* 0x3b80808105007423 */ /* 0x000fe20000000000 */
[----:B--2---:R-:W-:-:S04]  /*2550*/  I2FP.F32.U32 R6, R2 ;  /* 0x0000000200067245 */ /* 0x004fc80000201000 */
[----:B------:R-:W0:Y:S01]  /*2560*/  FCHK P0, R6, 255 ;  /* 0x437f000006007902 */ /* 0x000e220000000000 */
[----:B------:R-:W-:-:S04]  /*2570*/  FFMA R5, R0, R6, RZ ;  /* 0x0000000600057223 */ /* 0x000fc800000000ff */
[----:B------:R-:W-:-:S04]  /*2580*/  FFMA R4, R5, -255, R6 ;  /* 0xc37f000005047823 */ /* 0x000fc80000000006 */
[----:B------:R-:W-:Y:S01]  /*2590*/  FFMA R0, R0, R4, R5 ;  /* 0x0000000400007223 */ /* 0x000fe20000000005 */
[----:B0-----:R-:W-:Y:S06]  /*25a0*/  @!P0 BRA `(.L_x_82) ;  /* 0x0000000000108947 */ /* 0x001fec0003800000 */
[----:B------:R-:W-:Y:S01]  /*25b0*/  MOV R3, R6 ;  /* 0x0000000600037202 */ /* 0x000fe20000000f00 */
[----:B------:R-:W-:Y:S01]  /*25c0*/  IMAD.MOV.U32 R0, RZ, RZ, 0x437f0000 ;  /* 0x437f0000ff007424 */ /* 0x000fe200078e00ff */
[----:B------:R-:W-:-:S07]  /*25d0*/  MOV R22, 0x25f0 ;  /* 0x000025f000167802 */ /* 0x000fce0000000f00 */
[----:B------:R-:W-:Y:S05]  /*25e0*/  CALL.REL.NOINC `($__internal_1_$__cuda_sm3x_div_rn_noftz_f32_slowpath) ;  /* 0x0000000000647944 */ /* 0x000fea0003c00000 */
.L_x_82:
[----:B------:R-:W-:Y:S05]  /*25f0*/  BSYNC.RECONVERGENT B2 ;  /* 0x0000000000027941 */ /* 0x000fea0003800200 */
.L_x_81:
[----:B------:R-:W0:Y:S08]  /*2600*/  LDC.64 R4, c[0x0][0x3a8] ;  /* 0x0000ea00ff047b82 */ /* 0x000e300000000a00 */
[----:B------:R-:W1:Y:S01]  /*2610*/  LDC.64 R2, c[0x0][0x3a0] ;  /* 0x0000e800ff027b82 */ /* 0x000e620000000a00 */
[----:B0-----:R-:W-:-:S06]  /*2620*/  IMAD.WIDE.U32 R4, R8, 0x4, R4 ;  /* 0x0000000408047825 */ /* 0x001fcc00078e0004 */
        /* <DEDUP_REMOVED lines=16> */
.L_x_84:
[----:B------:R-:W-:Y:S05]  /*2730*/  BSYNC.RECONVERGENT B2 ;  /* 0x0000000000027941 */ /* 0x000fea0003800200 */
.L_x_83:
[----:B------:R-:W0:Y:S02]  /*2740*/  LDC.64 R2, c[0x0][0x388] ;  /* 0x0000e200ff027b82 */ /* 0x000e240000000a00 */
[----:B0-----:R-:W-:-:S05]  /*2750*/  IMAD.WIDE R20, R20, 0x4, R2 ;  /* 0x0000000414147825 */ /* 0x001fca00078e0202 */
[----:B------:R-:W-:Y:S01]  /*2760*/  STG.E desc[UR12][R20.64], R0 ;  /* 0x0000000014007986 */ /* 0x000fe2000c10190c */
[----:B------:R-:W-:Y:S05]  /*2770*/  EXIT ;  /* 0x000000000000794d */ /* 0x000fea0003800000 */
        .weak           $__internal_1_$__cuda_sm3x_div_rn_noftz_f32_slowpath
        .type           $__internal_1_$__cuda_sm3x_div_rn_noftz_f32_slowpath,@function
        .size           $__internal_1_$__cuda_sm3x_div_rn_noftz_f32_slowpath,(.L_x_98 - $__internal_1_$__cuda_sm3x_div_rn_noftz_f32_slowpath)
$__internal_1_$__cuda_sm3x_div_rn_noftz_f32_slowpath:
[----:B------:R-:W-:Y:S01]  /*2780*/  SHF.R.U32.HI R2, RZ, 0x17, R0 ;  /* 0x00000017ff027819 */ /* 0x000fe20000011600 */
[----:B------:R-:W-:Y:S01]  /*2790*/  BSSY.RECONVERGENT B0, `(.L_x_85) ;  /* 0x0000062000007945 */ /* 0x000fe20003800200 */
[----:B------:R-:W-:Y:S02]  /*27a0*/  SHF.R.U32.HI R26, RZ, 0x17, R3 ;  /* 0x00000017ff1a7819 */ /* 0x000fe40000011603 */
[----:B------:R-:W-:Y:S02]  /*27b0*/  LOP3.LUT R2, R2, 0xff, RZ, 0xc0, !PT ;  /* 0x000000ff02027812 */ /* 0x000fe400078ec0ff */
[----:B------:R-:W-:Y:S02]  /*27c0*/  LOP3.LUT R26, R26, 0xff, RZ, 0xc0, !PT ;  /* 0x000000ff1a1a7812 */ /* 0x000fe400078ec0ff */
[----:B------:R-:W-:Y:S02]  /*27d0*/  IADD3 R25, PT, PT, R2, -0x1, RZ ;  /* 0xffffffff02197810 */ /* 0x000fe40007ffe0ff */
[----:B------:R-:W-:-:S02]  /*27e0*/  IADD3 R24, PT, PT, R26, -0x1, RZ ;  /* 0xffffffff1a187810 */ /* 0x000fc40007ffe0ff */
[----:B------:R-:W-:-:S04]  /*27f0*/  ISETP.GT.U32.AND P0, PT, R25, 0xfd, PT ;  /* 0x000000fd1900780c */ /* 0x000fc80003f04070 */
[----:B------:R-:W-:-:S13]  /*2800*/  ISETP.GT.U32.OR P0, PT, R24, 0xfd, P0 ;  /* 0x000000fd1800780c */ /* 0x000fda0000704470 */
[----:B------:R-:W-:Y:S01]  /*2810*/  @!P0 MOV R23, RZ ;  /* 0x000000ff00178202 */ /* 0x000fe20000000f00 */
        /* <DEDUP_REMOVED lines=19> */
[----:B------:R-:W-:Y:S01]  /*2950*/  @P0 MOV R23, RZ ;  /* 0x000000ff00170202 */ /* 0x000fe20000000f00 */
[----:B------:R-:W-:Y:S01]  /*2960*/  @!P0 FFMA R3, R3, 1.84467440737095516160e+19, RZ ;  /* 0x5f80000003038823 */ /* 0x000fe200000000ff */
[----:B------:R-:W-:Y:S01]  /*2970*/  @!P0 MOV R23, 0xffffffc0 ;  /* 0xffffffc000178802 */ /* 0x000fe20000000f00 */
[----:B------:R-:W-:-:S03]  /*2980*/  @!P1 FFMA R0, R0, 1.84467440737095516160e+19, RZ ;  /* 0x5f80000000009823 */ /* 0x000fc600000000ff */
[----:B------:R-:W-:-:S07]  /*2990*/  @!P1 IADD3 R23, PT, PT, R23, 0x40, RZ ;  /* 0x0000004017179810 */ /* 0x000fce0007ffe0ff */
.L_x_86:
[----:B------:R-:W-:Y:S01]  /*29a0*/  LEA R25, R2, 0xc0800000, 0x17 ;  /* 0xc080000002197811 */ /* 0x000fe200078eb8ff */
[----:B------:R-:W-:Y:S01]  /*29b0*/  VIADD R26, R26, 0xffffff81 ;  /* 0xffffff811a1a7836 */ /* 0x000fe20000000000 */
[----:B------:R-:W-:Y:S02]  /*29c0*/  BSSY.RECONVERGENT B1, `(.L_x_91) ;  /* 0x0000035000017945 */ /* 0x000fe40003800200 */
[----:B------:R-:W-:-:S04]  /*29d0*/  IADD3 R28, PT, PT, -R25, R0, RZ ;  /* 0x00000000191c7210 */ /* 0x000fc80007ffe1ff */
[----:B------:R-:W0:Y:S01]  /*29e0*/  MUFU.RCP R0, R28 ;  /* 0x0000001c00007308 */ /* 0x000e220000001000 */
[----:B------:R-:W-:-:S04]  /*29f0*/  FADD.FTZ R25, -R28, -RZ ;  /* 0x800000ff1c197221 */ /* 0x000fc80000010100 */
[----:B0-----:R-:W-:-:S04]  /*2a00*/  FFMA R27, R0, R25, 1 ;  /* 0x3f800000001b7423 */ /* 0x001fc80000000019 */
[----:B------:R-:W-:Y:S01]  /*2a10*/  FFMA R27, R0, R27, R0 ;  /* 0x0000001b001b7223 */ /* 0x000fe20000000000 */
[C---:B------:R-:W-:Y:S01]  /*2a20*/  IMAD R0, R26.reuse, -0x800000, R3 ;  /* 0xff8000001a007824 */ /* 0x040fe200078e0203 */
[----:B------:R-:W-:-:S03]  /*2a30*/  IADD3 R26, PT, PT, R26, 0x7f, -R2 ;  /* 0x0000007f1a1a7810 */ /* 0x000fc60007ffe802 */
[----:B------:R-:W-:Y:S01]  /*2a40*/  FFMA R24, R0, R27, RZ ;  /* 0x0000001b00187223 */ /* 0x000fe200000000ff */
[----:B------:R-:W-:-:S03]  /*2a50*/  IADD3 R23, PT, PT, R26, R23, RZ ;  /* 0x000000171a177210 */ /* 0x000fc60007ffe0ff */
[----:B------:R-:W-:-:S04]  /*2a60*/  FFMA R3, R25, R24, R0 ;  /* 0x0000001819037223 */ /* 0x000fc80000000000 */
[----:B------:R-:W-:-:S04]  /*2a70*/  FFMA R24, R27, R3, R24 ;  /* 0x000000031b187223 */ /* 0x000fc80000000018 */
[----:B------:R-:W-:-:S04]  /*2a80*/  FFMA R25, R25, R24, R0 ;  /* 0x0000001819197223 */ /* 0x000fc80000000000 */
[----:B------:R-:W-:-:S05]  /*2a90*/  FFMA R0, R27, R25, R24 ;  /* 0x000000191b007223 */ /* 0x000fca0000000018 */
[----:B------:R-:W-:-:S04]  /*2aa0*/  SHF.R.U32.HI R2, RZ, 0x17, R0 ;  /* 0x00000017ff027819 */ /* 0x000fc80000011600 */
[----:B------:R-:W-:-:S04]  /*2ab0*/  LOP3.LUT R2, R2, 0xff, RZ, 0xc0, !PT ;  /* 0x000000ff02027812 */ /* 0x000fc800078ec0ff */
[----:B------:R-:W-:-:S04]  /*2ac0*/  IADD3 R2, PT, PT, R2, R23, RZ ;  /* 0x0000001702027210 */ /* 0x000fc80007ffe0ff */
[----:B------:R-:W-:-:S04]  /*2ad0*/  IADD3 R3, PT, PT, R2, -0x1, RZ ;  /* 0xffffffff02037810 */ /* 0x000fc80007ffe0ff */
        /* <DEDUP_REMOVED lines=10> */
[CCC-:B------:R-:W-:Y:S01]  /*2b80*/  FFMA.RP R23, R27.reuse, R25.reuse, R24.reuse ;  /* 0x000000191b177223 */ /* 0x1c0fe20000008018 */
[----:B------:R-:W-:Y:S01]  /*2b90*/  FFMA.RM R26, R27, R25, R24 ;  /* 0x000000191b1a7223 */ /* 0x000fe20000004018 */
[C---:B------:R-:W-:Y:S02]  /*2ba0*/  IADD3 R24, PT, PT, R2.reuse, 0x20, RZ ;  /* 0x0000002002187810 */ /* 0x040fe40007ffe0ff */
[----:B------:R-:W-:Y:S02]  /*2bb0*/  LOP3.LUT R3, R3, 0x7fffff, RZ, 0xc0, !PT ;  /* 0x007fffff03037812 */ /* 0x000fe400078ec0ff */
[C---:B------:R-:W-:Y:S02]  /*2bc0*/  ISETP.NE.AND P2, PT, R2.reuse, RZ, PT ;  /* 0x000000ff0200720c */ /* 0x040fe40003f45270 */
[----:B------:R-:W-:Y:S02]  /*2bd0*/  LOP3.LUT R3, R3, 0x800000, RZ, 0xfc, !PT ;  /* 0x0080000003037812 */ /* 0x000fe400078efcff */
[----:B------:R-:W-:-:S02]  /*2be0*/  ISETP.NE.AND P1, PT, R2, RZ, PT ;  /* 0x000000ff0200720c */ /* 0x000fc40003f25270 */
[----:B------:R-:W-:Y:S02]  /*2bf0*/  IADD3 R2, PT, PT, -R2, RZ, RZ ;  /* 0x000000ff02027210 */ /* 0x000fe40007ffe1ff */
[----:B------:R-:W-:Y:S02]  /*2c00*/  SHF.L.U32 R24, R3, R24, RZ ;  /* 0x0000001803187219 */ /* 0x000fe400000006ff */
[----:B------:R-:W-:Y:S02]  /*2c10*/  FSETP.NEU.FTZ.AND P0, PT, R23, R26, PT ;  /* 0x0000001a1700720b */ /* 0x000fe40003f1d000 */
[----:B------:R-:W-:Y:S02]  /*2c20*/  SEL R2, R2, RZ, P2 ;  /* 0x000000ff02027207 */ /* 0x000fe40001000000 */
[----:B------:R-:W-:Y:S02]  /*2c30*/  ISETP.NE.AND P1, PT, R24, RZ, P1 ;  /* 0x000000ff1800720c */ /* 0x000fe40000f25270 */
[----:B------:R-:W-:-:S02]  /*2c40*/  SHF.R.U32.HI R23, RZ, R2, R3 ;  /* 0x00000002ff177219 */ /* 0x000fc40000011603 */
[----:B------:R-:W-:Y:S02]  /*2c50*/  PLOP3.LUT P0, PT, P0, P1, PT, 0xf8, 0x8f ;  /* 0x00000000008f781c */ /* 0x000fe40000703f70 */
[----:B------:R-:W-:Y:S02]  /*2c60*/  SHF.R.U32.HI R3, RZ, 0x1, R23 ;  /* 0x00000001ff037819 */ /* 0x000fe40000011617 */
[----:B------:R-:W-:-:S04]  /*2c70*/  SEL R2, RZ, 0x1, !P0 ;  /* 0x00000001ff027807 */ /* 0x000fc80004000000 */
[----:B------:R-:W-:-:S04]  /*2c80*/  LOP3.LUT R2, R2, 0x1, R3, 0xf8, !PT ;  /* 0x0000000102027812 */ /* 0x000fc800078ef803 */
[----:B------:R-:W-:-:S04]  /*2c90*/  LOP3.LUT R2, R2, R23, RZ, 0xc0, !PT ;  /* 0x0000001702027212 */ /* 0x000fc800078ec0ff */
[----:B------:R-:W-:-:S04]  /*2ca0*/  IADD3 R3, PT, PT, R3, R2, RZ ;  /* 0x0000000203037210 */ /* 0x000fc80007ffe0ff */
[----:B------:R-:W-:Y:S01]  /*2cb0*/  LOP3.LUT R0, R3, R0, RZ, 0xfc, !PT ;  /* 0x0000000003007212 */ /* 0x000fe200078efcff */
[----:B------:R-:W-:Y:S06]  /*2cc0*/  BRA `(.L_x_94) ;  /* 0x0000000000107947 */ /* 0x000fec0003800000 */
.L_x_93:
[----:B------:R-:W-:-:S04]  /*2cd0*/  LOP3.LUT R0, R0, 0x80000000, RZ, 0xc0, !PT ;  /* 0x8000000000007812 */ /* 0x000fc800078ec0ff */
[----:B------:R-:W-:Y:S01]  /*2ce0*/  LOP3.LUT R0, R0, 0x7f800000, RZ, 0xfc, !PT ;  /* 0x7f80000000007812 */ /* 0x000fe200078efcff */
[----:B------:R-:W-:Y:S06]  /*2cf0*/  BRA `(.L_x_94) ;  /* 0x0000000000047947 */ /* 0x000fec0003800000 */
.L_x_92:
[----:B------:R-:W-:-:S07]  /*2d00*/  LEA R0, R23, R0, 0x17 ;  /* 0x0000000017007211 */ /* 0x000fce00078eb8ff */
.L_x_94:
[----:B------:R-:W-:Y:S05]  /*2d10*/  BSYNC.RECONVERGENT B1 ;  /* 0x0000000000017941 */ /* 0x000fea0003800200 */
.L_x_91:
[----:B------:R-:W-:Y:S05]  /*2d20*/  BRA `(.L_x_95) ;  /* 0x0000000000207947 */ /* 0x000fea0003800000 */
.L_x_90:
[----:B------:R-:W-:-:S04]  /*2d30*/  LOP3.LUT R0, R0, 0x80000000, R3, 0x48, !PT ;  /* 0x8000000000007812 */ /* 0x000fc800078e4803 */
[----:B------:R-:W-:Y:S01]  /*2d40*/  LOP3.LUT R0, R0, 0x7f800000, RZ, 0xfc, !PT ;  /* 0x7f80000000007812 */ /* 0x000fe200078efcff */
[----:B------:R-:W-:Y:S06]  /*2d50*/  BRA `(.L_x_95) ;  /* 0x0000000000147947 */ /* 0x000fec0003800000 */
.L_x_89:
[----:B------:R-:W-:Y:S01]  /*2d60*/  LOP3.LUT R0, R0, 0x80000000, R3, 0x48, !PT ;  /* 0x8000000000007812 */ /* 0x000fe200078e4803 */
[----:B------:R-:W-:Y:S06]  /*2d70*/  BRA `(.L_x_95) ;  /* 0x00000000000c7947 */ /* 0x000fec0003800000 */
.L_x_88:
[----:B------:R-:W0:Y:S01]  /*2d80*/  MUFU.RSQ R0, -QNAN ;  /* 0xffc0000000007908 */ /* 0x000e220000001400 */
[----:B------:R-:W-:Y:S05]  /*2d90*/  BRA `(.L_x_95) ;  /* 0x0000000000047947 */ /* 0x000fea0003800000 */
.L_x_87:
[----:B------:R-:W-:-:S07]  /*2da0*/  FADD.FTZ R0, R3, R0 ;  /* 0x0000000003007221 */ /* 0x000fce0000010000 */
.L_x_95:
[----:B------:R-:W-:Y:S05]  /*2db0*/  BSYNC.RECONVERGENT B0 ;  /* 0x0000000000007941 */ /* 0x000fea0003800200 */
.L_x_85:
[----:B------:R-:W-:-:S04]  /*2dc0*/  HFMA2 R23, -RZ, RZ, 0, 0 ;  /* 0x00000000ff177431 */ /* 0x000fc800000001ff */
[----:B0-----:R-:W-:Y:S05]  /*2dd0*/  RET.REL.NODEC R22 `(_Z16normalize_kernelPKhPfiiiPKfS3_) ;  /* 0xffffffd016887950 */ /* 0x001fea0003c3ffff */
.L_x_96:
        /* <DEDUP_REMOVED lines=10> */
.L_x_98:


//--------------------- .nv.shared.reserved.0     --------------------------
	.section	.nv.shared.reserved.0,"aw",@nobits
	.weak		__nv_reservedSMEM_offset_0_alias
	.size		__nv_reservedSMEM_offset_0_alias, 0, 64
	.other		__nv_reservedSMEM_offset_0_alias,@"STO_CUDA_RESERVED_SHARED STV_DEFAULT"
__nv_reservedSMEM_offset_0_alias:
	.zero		0
	.zero		64


//--------------------- .nv.constant0._Z15contrast_kernelPKhPhiiff --------------------------
	.section	.nv.constant0._Z15contrast_kernelPKhPhiiff,"a",@progbits
	.sectionflags	@""
	.align	4
.nv.constant0._Z15contrast_kernelPKhPhiiff:
	.zero		928


//--------------------- .nv.constant0._Z10nms_kernelPKfS0_Piif --------------------------
	.section	.nv.constant0._Z10nms_kernelPKfS0_Piif,"a",@progbits
	.sectionflags	@""
	.align	4
.nv.constant0._Z10nms_kernelPKfS0_Piif:
	.zero		928


//--------------------- .nv.constant0._Z16threshold_kernelPKhPhiihh --------------------------
	.section	.nv.constant0._Z16threshold_kernelPKhPhiihh,"a",@progbits
	.sectionflags	@""
	.align	4
.nv.constant0._Z16threshold_kernelPKhPhiihh:
	.zero		922


//--------------------- .nv.constant0._Z16grayscale_kernelPKhPhii --------------------------
	.section	.nv.constant0._Z16grayscale_kernelPKhPhii,"a",@progbits
	.sectionflags	@""
	.align	4
.nv.constant0._Z16grayscale_kernelPKhPhii:
	.zero		920


//--------------------- .nv.constant0._Z16normalize_kernelPKhPfiiiPKfS3_ --------------------------
	.section	.nv.constant0._Z16normalize_kernelPKhPfiiiPKfS3_,"a",@progbits
	.sectionflags	@""
	.align	4
.nv.constant0._Z16normalize_kernelPKhPfiiiPKfS3_:
	.zero		944


//--------------------- SYMBOLS --------------------------

	.type		.nv.reservedSmem.offset0,@object
	.size		.nv.reservedSmem.offset0,0x4
